	.target	sm_100a

	.elftype	@"ET_EXEC"


//--------------------- .note.nv.tkinfo           --------------------------
	.section	.note.nv.tkinfo,"",@"SHT_NOTE"
	.sectionflags	@"SHF_NOTE_NV_TKINFO"
	.tkinfo
        /*0018*/ 	.word	0x00000002
        /*0030*/ 	.string	""
        /*0030*/ 	.string	"ptxas"
        /*0030*/ 	.string	"Cuda compilation tools, release 13.0, V13.0.88"
        /*0030*/ 	.string	"Build cuda_13.0.r13.0/compiler.36424714_0"
        /*0030*/ 	.string	"-arch sm_100a -m 64 "



//--------------------- .note.nv.cuinfo           --------------------------
	.section	.note.nv.cuinfo,"",@"SHT_NOTE"
	.sectionflags	@"SHF_NOTE_NV_CUINFO"
        /*0018*/ 	.short	0x0002
        /*001a*/ 	.short	0x0064
        /*001c*/ 	.short	0x0082
	.zero		2


//--------------------- .nv.info                  --------------------------
	.section	.nv.info,"",@"SHT_CUDA_INFO"
	.align	4


	//----- nvinfo : EIATTR_REGCOUNT
	.align		4
        /*0000*/ 	.byte	0x04, 0x2f
        /*0002*/ 	.short	(.L_12 - .L_11)
	.align		4
.L_11:
        /*0004*/ 	.word	index@(_ZN7cutlass13device_kernelIN5flash19enable_sm80_to_sm89INS1_16FlashAttnFwdSm80INS1_25CollectiveMainloopFwdSm80ILi4ELi1ELb0EN4cute5tupleIJNS5_1CILi128EEENS7_ILi112EEENS7_ILi64EEEEEELi64ENS_10bfloat16_tEfNS_4arch4Sm80ELb1ELb0ELb1ELb1ELb1ELb1ELb1ELb0EEENS1_21CollectiveEpilogueFwdINS6_IJS8_SA_S9_EEENS6_IJNS7_ILi1EEESI_SI_EEESC_SE_Li128ELb1ELb1ELb0ELb0EEENS1_19SingleTileSchedulerILb1ELb0ELb1ELi128EEEEEEEEEvNT_6ParamsE)
        /*0008*/ 	.word	0x00000004


	//----- nvinfo : EIATTR_FRAME_SIZE
	.align		4
.L_12:
        /*000c*/ 	.byte	0x04, 0x11
        /*000e*/ 	.short	(.L_14 - .L_13)
	.align		4
.L_13:
        /*0010*/ 	.word	index@(_ZN7cutlass13device_kernelIN5flash19enable_sm80_to_sm89INS1_16FlashAttnFwdSm80INS1_25CollectiveMainloopFwdSm80ILi4ELi1ELb0EN4cute5tupleIJNS5_1CILi128EEENS7_ILi112EEENS7_ILi64EEEEEELi64ENS_10bfloat16_tEfNS_4arch4Sm80ELb1ELb0ELb1ELb1ELb1ELb1ELb1ELb0EEENS1_21CollectiveEpilogueFwdINS6_IJS8_SA_S9_EEENS6_IJNS7_ILi1EEESI_SI_EEESC_SE_Li128ELb1ELb1ELb0ELb0EEENS1_19SingleTileSchedulerILb1ELb0ELb1ELi128EEEEEEEEEvNT_6ParamsE)
        /*0014*/ 	.word	0x00000000


	//----- nvinfo : EIATTR_REGCOUNT
	.align		4
.L_14:
        /*0018*/ 	.byte	0x04, 0x2f
        /*001a*/ 	.short	(.L_16 - .L_15)
	.align		4
.L_15:
        /*001c*/ 	.word	index@(_ZN7cutlass13device_kernelIN5flash19enable_sm80_to_sm89INS1_16FlashAttnFwdSm80INS1_25CollectiveMainloopFwdSm80ILi4ELi1ELb0EN4cute5tupleIJNS5_1CILi128EEENS7_ILi112EEENS7_ILi64EEEEEELi64ENS_10bfloat16_tEfNS_4arch4Sm80ELb1ELb0ELb1ELb1ELb1ELb0ELb1ELb0EEENS1_21CollectiveEpilogueFwdINS6_IJS8_SA_S9_EEENS6_IJNS7_ILi1EEESI_SI_EEESC_SE_Li128ELb1ELb1ELb0ELb0EEENS1_19SingleTileSchedulerILb1ELb0ELb1ELi128EEEEEEEEEvNT_6ParamsE)
        /*0020*/ 	.word	0x00000004


	//----- nvinfo : EIATTR_FRAME_SIZE
	.align		4
.L_16:
        /*0024*/ 	.byte	0x04, 0x11
        /*0026*/ 	.short	(.L_18 - .L_17)
	.align		4
.L_17:
        /*0028*/ 	.word	index@(_ZN7cutlass13device_kernelIN5flash19enable_sm80_to_sm89INS1_16FlashAttnFwdSm80INS1_25CollectiveMainloopFwdSm80ILi4ELi1ELb0EN4cute5tupleIJNS5_1CILi128EEENS7_ILi112EEENS7_ILi64EEEEEELi64ENS_10bfloat16_tEfNS_4arch4Sm80ELb1ELb0ELb1ELb1ELb1ELb0ELb1ELb0EEENS1_21CollectiveEpilogueFwdINS6_IJS8_SA_S9_EEENS6_IJNS7_ILi1EEESI_SI_EEESC_SE_Li128ELb1ELb1ELb0ELb0EEENS1_19SingleTileSchedulerILb1ELb0ELb1ELi128EEEEEEEEEvNT_6ParamsE)
        /*002c*/ 	.word	0x00000000


	//----- nvinfo : EIATTR_REGCOUNT
	.align		4
.L_18:
        /*0030*/ 	.byte	0x04, 0x2f
        /*0032*/ 	.short	(.L_20 - .L_19)
	.align		4
.L_19:
        /*0034*/ 	.word	index@(_ZN7cutlass13device_kernelIN5flash19enable_sm80_to_sm89INS1_16FlashAttnFwdSm80INS1_25CollectiveMainloopFwdSm80ILi4ELi1ELb0EN4cute5tupleIJNS5_1CILi128EEENS7_ILi112EEENS7_ILi64EEEEEELi64ENS_10bfloat16_tEfNS_4arch4Sm80ELb1ELb0ELb1ELb0ELb1ELb0ELb1ELb0EEENS1_21CollectiveEpilogueFwdINS6_IJS8_SA_S9_EEENS6_IJNS7_ILi1EEESI_SI_EEESC_SE_Li128ELb0ELb1ELb0ELb0EEENS1_30DynamicPersistentTileSchedulerILi128ELi128ELb0ELb1ELb0EEEEEEEEEvNT_6ParamsE)
        /*0038*/ 	.word	0x00000004


	//----- nvinfo : EIATTR_FRAME_SIZE
	.align		4
.L_20:
        /*003c*/ 	.byte	0x04, 0x11
        /*003e*/ 	.short	(.L_22 - .L_21)
	.align		4
.L_21:
        /*0040*/ 	.word	index@(_ZN7cutlass13device_kernelIN5flash19enable_sm80_to_sm89INS1_16FlashAttnFwdSm80INS1_25CollectiveMainloopFwdSm80ILi4ELi1ELb0EN4cute5tupleIJNS5_1CILi128EEENS7_ILi112EEENS7_ILi64EEEEEELi64ENS_10bfloat16_tEfNS_4arch4Sm80ELb1ELb0ELb1ELb0ELb1ELb0ELb1ELb0EEENS1_21CollectiveEpilogueFwdINS6_IJS8_SA_S9_EEENS6_IJNS7_ILi1EEESI_SI_EEESC_SE_Li128ELb0ELb1ELb0ELb0EEENS1_30DynamicPersistentTileSchedulerILi128ELi128ELb0ELb1ELb0EEEEEEEEEvNT_6ParamsE)
        /*0044*/ 	.word	0x00000000


	//----- nvinfo : EIATTR_REGCOUNT
	.align		4
.L_22:
        /*0048*/ 	.byte	0x04, 0x2f
        /*004a*/ 	.short	(.L_24 - .L_23)
	.align		4
.L_23:
        /*004c*/ 	.word	index@(_ZN7cutlass13device_kernelIN5flash19enable_sm80_to_sm89INS1_16FlashAttnFwdSm80INS1_25CollectiveMainloopFwdSm80ILi4ELi1ELb0EN4cute5tupleIJNS5_1CILi128EEENS7_ILi96EEENS7_ILi64EEEEEELi64ENS_10bfloat16_tEfNS_4arch4Sm80ELb0ELb1ELb1ELb1ELb1ELb1ELb1ELb0EEENS1_21CollectiveEpilogueFwdINS6_IJS8_SA_S9_EEENS6_IJNS7_ILi1EEESI_SI_EEESC_SE_Li128ELb1ELb1ELb0ELb0EEENS1_19SingleTileSchedulerILb1ELb0ELb1ELi128EEEEEEEEEvNT_6ParamsE)
        /*0050*/ 	.word	0x00000004


	//----- nvinfo : EIATTR_FRAME_SIZE
	.align		4
.L_24:
        /*0054*/ 	.byte	0x04, 0x11
        /*0056*/ 	.short	(.L_26 - .L_25)
	.align		4
.L_25:
        /*0058*/ 	.word	index@(_ZN7cutlass13device_kernelIN5flash19enable_sm80_to_sm89INS1_16FlashAttnFwdSm80INS1_25CollectiveMainloopFwdSm80ILi4ELi1ELb0EN4cute5tupleIJNS5_1CILi128EEENS7_ILi96EEENS7_ILi64EEEEEELi64ENS_10bfloat16_tEfNS_4arch4Sm80ELb0ELb1ELb1ELb1ELb1ELb1ELb1ELb0EEENS1_21CollectiveEpilogueFwdINS6_IJS8_SA_S9_EEENS6_IJNS7_ILi1EEESI_SI_EEESC_SE_Li128ELb1ELb1ELb0ELb0EEENS1_19SingleTileSchedulerILb1ELb0ELb1ELi128EEEEEEEEEvNT_6ParamsE)
        /*005c*/ 	.word	0x00000000


	//----- nvinfo : EIATTR_REGCOUNT
	.align		4
.L_26:
        /*0060*/ 	.byte	0x04, 0x2f
        /*0062*/ 	.short	(.L_28 - .L_27)
	.align		4
.L_27:
        /*0064*/ 	.word	index@(_ZN7cutlass13device_kernelIN5flash19enable_sm80_to_sm89INS1_16FlashAttnFwdSm80INS1_25CollectiveMainloopFwdSm80ILi4ELi1ELb0EN4cute5tupleIJNS5_1CILi128EEENS7_ILi96EEENS7_ILi64EEEEEELi64ENS_10bfloat16_tEfNS_4arch4Sm80ELb0ELb1ELb1ELb1ELb1ELb0ELb1ELb0EEENS1_21CollectiveEpilogueFwdINS6_IJS8_SA_S9_EEENS6_IJNS7_ILi1EEESI_SI_EEESC_SE_Li128ELb1ELb1ELb0ELb0EEENS1_19SingleTileSchedulerILb1ELb0ELb1ELi128EEEEEEEEEvNT_6ParamsE)
        /*0068*/ 	.word	0x00000004


	//----- nvinfo : EIATTR_FRAME_SIZE
	.align		4
.L_28:
        /*006c*/ 	.byte	0x04, 0x11
        /*006e*/ 	.short	(.L_30 - .L_29)
	.align		4
.L_29:
        /*0070*/ 	.word	index@(_ZN7cutlass13device_kernelIN5flash19enable_sm80_to_sm89INS1_16FlashAttnFwdSm80INS1_25CollectiveMainloopFwdSm80ILi4ELi1ELb0EN4cute5tupleIJNS5_1CILi128EEENS7_ILi96EEENS7_ILi64EEEEEELi64ENS_10bfloat16_tEfNS_4arch4Sm80ELb0ELb1ELb1ELb1ELb1ELb0ELb1ELb0EEENS1_21CollectiveEpilogueFwdINS6_IJS8_SA_S9_EEENS6_IJNS7_ILi1EEESI_SI_EEESC_SE_Li128ELb1ELb1ELb0ELb0EEENS1_19SingleTileSchedulerILb1ELb0ELb1ELi128EEEEEEEEEvNT_6ParamsE)
        /*0074*/ 	.word	0x00000000


	//----- nvinfo : EIATTR_REGCOUNT
	.align		4
.L_30:
        /*0078*/ 	.byte	0x04, 0x2f
        /*007a*/ 	.short	(.L_32 - .L_31)
	.align		4
.L_31:
        /*007c*/ 	.word	index@(_ZN7cutlass13device_kernelIN5flash19enable_sm80_to_sm89INS1_16FlashAttnFwdSm80INS1_25CollectiveMainloopFwdSm80ILi4ELi1ELb0EN4cute5tupleIJNS5_1CILi128EEENS7_ILi96EEENS7_ILi64EEEEEELi64ENS_10bfloat16_tEfNS_4arch4Sm80ELb0ELb1ELb1ELb0ELb1ELb0ELb1ELb0EEENS1_21CollectiveEpilogueFwdINS6_IJS8_SA_S9_EEENS6_IJNS7_ILi1EEESI_SI_EEESC_SE_Li128ELb0ELb1ELb0ELb0EEENS1_19SingleTileSchedulerILb0ELb0ELb1ELi128EEEEEEEEEvNT_6ParamsE)
        /*0080*/ 	.word	0x00000004


	//----- nvinfo : EIATTR_FRAME_SIZE
	.align		4
.L_32:
        /*0084*/ 	.byte	0x04, 0x11
        /*0086*/ 	.short	(.L_34 - .L_33)
	.align		4
.L_33:
        /*0088*/ 	.word	index@(_ZN7cutlass13device_kernelIN5flash19enable_sm80_to_sm89INS1_16FlashAttnFwdSm80INS1_25CollectiveMainloopFwdSm80ILi4ELi1ELb0EN4cute5tupleIJNS5_1CILi128EEENS7_ILi96EEENS7_ILi64EEEEEELi64ENS_10bfloat16_tEfNS_4arch4Sm80ELb0ELb1ELb1ELb0ELb1ELb0ELb1ELb0EEENS1_21CollectiveEpilogueFwdINS6_IJS8_SA_S9_EEENS6_IJNS7_ILi1EEESI_SI_EEESC_SE_Li128ELb0ELb1ELb0ELb0EEENS1_19SingleTileSchedulerILb0ELb0ELb1ELi128EEEEEEEEEvNT_6ParamsE)
        /*008c*/ 	.word	0x00000000


	//----- nvinfo : EIATTR_REGCOUNT
	.align		4
.L_34:
        /*0090*/ 	.byte	0x04, 0x2f
        /*0092*/ 	.short	(.L_36 - .L_35)
	.align		4
.L_35:
        /*0094*/ 	.word	index@(_ZN7cutlass13device_kernelIN5flash19enable_sm80_to_sm89INS1_16FlashAttnFwdSm80INS1_25CollectiveMainloopFwdSm80ILi4ELi1ELb0EN4cute5tupleIJNS5_1CILi128EEENS7_ILi112EEENS7_ILi64EEEEEELi64ENS_10bfloat16_tEfNS_4arch4Sm80ELb0ELb0ELb1ELb1ELb1ELb1ELb1ELb0EEENS1_21CollectiveEpilogueFwdINS6_IJS8_SA_S9_EEENS6_IJNS7_ILi1EEESI_SI_EEESC_SE_Li128ELb1ELb1ELb0ELb0EEENS1_19SingleTileSchedulerILb1ELb0ELb1ELi128EEEEEEEEEvNT_6ParamsE)
        /*0098*/ 	.word	0x00000004


	//----- nvinfo : EIATTR_FRAME_SIZE
	.align		4
.L_36:
        /*009c*/ 	.byte	0x04, 0x11
        /*009e*/ 	.short	(.L_38 - .L_37)
	.align		4
.L_37:
        /*00a0*/ 	.word	index@(_ZN7cutlass13device_kernelIN5flash19enable_sm80_to_sm89INS1_16FlashAttnFwdSm80INS1_25CollectiveMainloopFwdSm80ILi4ELi1ELb0EN4cute5tupleIJNS5_1CILi128EEENS7_ILi112EEENS7_ILi64EEEEEELi64ENS_10bfloat16_tEfNS_4arch4Sm80ELb0ELb0ELb1ELb1ELb1ELb1ELb1ELb0EEENS1_21CollectiveEpilogueFwdINS6_IJS8_SA_S9_EEENS6_IJNS7_ILi1EEESI_SI_EEESC_SE_Li128ELb1ELb1ELb0ELb0EEENS1_19SingleTileSchedulerILb1ELb0ELb1ELi128EEEEEEEEEvNT_6ParamsE)
        /*00a4*/ 	.word	0x00000000


	//----- nvinfo : EIATTR_REGCOUNT
	.align		4
.L_38:
        /*00a8*/ 	.byte	0x04, 0x2f
        /*00aa*/ 	.short	(.L_40 - .L_39)
	.align		4
.L_39:
        /*00ac*/ 	.word	index@(_ZN7cutlass13device_kernelIN5flash19enable_sm80_to_sm89INS1_16FlashAttnFwdSm80INS1_25CollectiveMainloopFwdSm80ILi4ELi1ELb0EN4cute5tupleIJNS5_1CILi128EEENS7_ILi112EEENS7_ILi64EEEEEELi64ENS_10bfloat16_tEfNS_4arch4Sm80ELb0ELb0ELb1ELb1ELb1ELb0ELb1ELb0EEENS1_21CollectiveEpilogueFwdINS6_IJS8_SA_S9_EEENS6_IJNS7_ILi1EEESI_SI_EEESC_SE_Li128ELb1ELb1ELb0ELb0EEENS1_19SingleTileSchedulerILb1ELb0ELb1ELi128EEEEEEEEEvNT_6ParamsE)
        /*00b0*/ 	.word	0x00000004


	//----- nvinfo : EIATTR_FRAME_SIZE
	.align		4
.L_40:
        /*00b4*/ 	.byte	0x04, 0x11
        /*00b6*/ 	.short	(.L_42 - .L_41)
	.align		4
.L_41:
        /*00b8*/ 	.word	index@(_ZN7cutlass13device_kernelIN5flash19enable_sm80_to_sm89INS1_16FlashAttnFwdSm80INS1_25CollectiveMainloopFwdSm80ILi4ELi1ELb0EN4cute5tupleIJNS5_1CILi128EEENS7_ILi112EEENS7_ILi64EEEEEELi64ENS_10bfloat16_tEfNS_4arch4Sm80ELb0ELb0ELb1ELb1ELb1ELb0ELb1ELb0EEENS1_21CollectiveEpilogueFwdINS6_IJS8_SA_S9_EEENS6_IJNS7_ILi1EEESI_SI_EEESC_SE_Li128ELb1ELb1ELb0ELb0EEENS1_19SingleTileSchedulerILb1ELb0ELb1ELi128EEEEEEEEEvNT_6ParamsE)
        /*00bc*/ 	.word	0x00000000


	//----- nvinfo : EIATTR_REGCOUNT
	.align		4
.L_42:
        /*00c0*/ 	.byte	0x04, 0x2f
        /*00c2*/ 	.short	(.L_44 - .L_43)
	.align		4
.L_43:
        /*00c4*/ 	.word	index@(_ZN7cutlass13device_kernelIN5flash19enable_sm80_to_sm89INS1_16FlashAttnFwdSm80INS1_25CollectiveMainloopFwdSm80ILi4ELi1ELb0EN4cute5tupleIJNS5_1CILi128EEENS7_ILi112EEENS7_ILi64EEEEEELi64ENS_10bfloat16_tEfNS_4arch4Sm80ELb0ELb0ELb1ELb0ELb1ELb0ELb1ELb0EEENS1_21CollectiveEpilogueFwdINS6_IJS8_SA_S9_EEENS6_IJNS7_ILi1EEESI_SI_EEESC_SE_Li128ELb0ELb1ELb0ELb0EEENS1_19SingleTileSchedulerILb0ELb0ELb1ELi128EEEEEEEEEvNT_6ParamsE)
        /*00c8*/ 	.word	0x00000004


	//----- nvinfo : EIATTR_FRAME_SIZE
	.align		4
.L_44:
        /*00cc*/ 	.byte	0x04, 0x11
        /*00ce*/ 	.short	(.L_46 - .L_45)
	.align		4
.L_45:
        /*00d0*/ 	.word	index@(_ZN7cutlass13device_kernelIN5flash19enable_sm80_to_sm89INS1_16FlashAttnFwdSm80INS1_25CollectiveMainloopFwdSm80ILi4ELi1ELb0EN4cute5tupleIJNS5_1CILi128EEENS7_ILi112EEENS7_ILi64EEEEEELi64ENS_10bfloat16_tEfNS_4arch4Sm80ELb0ELb0ELb1ELb0ELb1ELb0ELb1ELb0EEENS1_21CollectiveEpilogueFwdINS6_IJS8_SA_S9_EEENS6_IJNS7_ILi1EEESI_SI_EEESC_SE_Li128ELb0ELb1ELb0ELb0EEENS1_19SingleTileSchedulerILb0ELb0ELb1ELi128EEEEEEEEEvNT_6ParamsE)
        /*00d4*/ 	.word	0x00000000


	//----- nvinfo : EIATTR_MIN_STACK_SIZE
	.align		4
.L_46:
        /*00d8*/ 	.byte	0x04, 0x12
        /*00da*/ 	.short	(.L_48 - .L_47)
	.align		4
.L_47:
        /*00dc*/ 	.word	index@(_ZN7cutlass13device_kernelIN5flash19enable_sm80_to_sm89INS1_16FlashAttnFwdSm80INS1_25CollectiveMainloopFwdSm80ILi4ELi1ELb0EN4cute5tupleIJNS5_1CILi128EEENS7_ILi112EEENS7_ILi64EEEEEELi64ENS_10bfloat16_tEfNS_4arch4Sm80ELb0ELb0ELb1ELb0ELb1ELb0ELb1ELb0EEENS1_21CollectiveEpilogueFwdINS6_IJS8_SA_S9_EEENS6_IJNS7_ILi1EEESI_SI_EEESC_SE_Li128ELb0ELb1ELb0ELb0EEENS1_19SingleTileSchedulerILb0ELb0ELb1ELi128EEEEEEEEEvNT_6ParamsE)
        /*00e0*/ 	.word	0x00000000


	//----- nvinfo : EIATTR_MIN_STACK_SIZE
	.align		4
.L_48:
        /*00e4*/ 	.byte	0x04, 0x12
        /*00e6*/ 	.short	(.L_50 - .L_49)
	.align		4
.L_49:
        /*00e8*/ 	.word	index@(_ZN7cutlass13device_kernelIN5flash19enable_sm80_to_sm89INS1_16FlashAttnFwdSm80INS1_25CollectiveMainloopFwdSm80ILi4ELi1ELb0EN4cute5tupleIJNS5_1CILi128EEENS7_ILi112EEENS7_ILi64EEEEEELi64ENS_10bfloat16_tEfNS_4arch4Sm80ELb0ELb0ELb1ELb1ELb1ELb0ELb1ELb0EEENS1_21CollectiveEpilogueFwdINS6_IJS8_SA_S9_EEENS6_IJNS7_ILi1EEESI_SI_EEESC_SE_Li128ELb1ELb1ELb0ELb0EEENS1_19SingleTileSchedulerILb1ELb0ELb1ELi128EEEEEEEEEvNT_6ParamsE)
        /*00ec*/ 	.word	0x00000000


	//----- nvinfo : EIATTR_MIN_STACK_SIZE
	.align		4
.L_50:
        /*00f0*/ 	.byte	0x04, 0x12
        /*00f2*/ 	.short	(.L_52 - .L_51)
	.align		4
.L_51:
        /*00f4*/ 	.word	index@(_ZN7cutlass13device_kernelIN5flash19enable_sm80_to_sm89INS1_16FlashAttnFwdSm80INS1_25CollectiveMainloopFwdSm80ILi4ELi1ELb0EN4cute5tupleIJNS5_1CILi128EEENS7_ILi112EEENS7_ILi64EEEEEELi64ENS_10bfloat16_tEfNS_4arch4Sm80ELb0ELb0ELb1ELb1ELb1ELb1ELb1ELb0EEENS1_21CollectiveEpilogueFwdINS6_IJS8_SA_S9_EEENS6_IJNS7_ILi1EEESI_SI_EEESC_SE_Li128ELb1ELb1ELb0ELb0EEENS1_19SingleTileSchedulerILb1ELb0ELb1ELi128EEEEEEEEEvNT_6ParamsE)
        /*00f8*/ 	.word	0x00000000


	//----- nvinfo : EIATTR_MIN_STACK_SIZE
	.align		4
.L_52:
        /*00fc*/ 	.byte	0x04, 0x12
        /*00fe*/ 	.short	(.L_54 - .L_53)
	.align		4
.L_53:
        /*0100*/ 	.word	index@(_ZN7cutlass13device_kernelIN5flash19enable_sm80_to_sm89INS1_16FlashAttnFwdSm80INS1_25CollectiveMainloopFwdSm80ILi4ELi1ELb0EN4cute5tupleIJNS5_1CILi128EEENS7_ILi96EEENS7_ILi64EEEEEELi64ENS_10bfloat16_tEfNS_4arch4Sm80ELb0ELb1ELb1ELb0ELb1ELb0ELb1ELb0EEENS1_21CollectiveEpilogueFwdINS6_IJS8_SA_S9_EEENS6_IJNS7_ILi1EEESI_SI_EEESC_SE_Li128ELb0ELb1ELb0ELb0EEENS1_19SingleTileSchedulerILb0ELb0ELb1ELi128EEEEEEEEEvNT_6ParamsE)
        /*0104*/ 	.word	0x00000000


	//----- nvinfo : EIATTR_MIN_STACK_SIZE
	.align		4
.L_54:
        /*0108*/ 	.byte	0x04, 0x12
        /*010a*/ 	.short	(.L_56 - .L_55)
	.align		4
.L_55:
        /*010c*/ 	.word	index@(_ZN7cutlass13device_kernelIN5flash19enable_sm80_to_sm89INS1_16FlashAttnFwdSm80INS1_25CollectiveMainloopFwdSm80ILi4ELi1ELb0EN4cute5tupleIJNS5_1CILi128EEENS7_ILi96EEENS7_ILi64EEEEEELi64ENS_10bfloat16_tEfNS_4arch4Sm80ELb0ELb1ELb1ELb1ELb1ELb0ELb1ELb0EEENS1_21CollectiveEpilogueFwdINS6_IJS8_SA_S9_EEENS6_IJNS7_ILi1EEESI_SI_EEESC_SE_Li128ELb1ELb1ELb0ELb0EEENS1_19SingleTileSchedulerILb1ELb0ELb1ELi128EEEEEEEEEvNT_6ParamsE)
        /*0110*/ 	.word	0x00000000


	//----- nvinfo : EIATTR_MIN_STACK_SIZE
	.align		4
.L_56:
        /*0114*/ 	.byte	0x04, 0x12
        /*0116*/ 	.short	(.L_58 - .L_57)
	.align		4
.L_57:
        /*0118*/ 	.word	index@(_ZN7cutlass13device_kernelIN5flash19enable_sm80_to_sm89INS1_16FlashAttnFwdSm80INS1_25CollectiveMainloopFwdSm80ILi4ELi1ELb0EN4cute5tupleIJNS5_1CILi128EEENS7_ILi96EEENS7_ILi64EEEEEELi64ENS_10bfloat16_tEfNS_4arch4Sm80ELb0ELb1ELb1ELb1ELb1ELb1ELb1ELb0EEENS1_21CollectiveEpilogueFwdINS6_IJS8_SA_S9_EEENS6_IJNS7_ILi1EEESI_SI_EEESC_SE_Li128ELb1ELb1ELb0ELb0EEENS1_19SingleTileSchedulerILb1ELb0ELb1ELi128EEEEEEEEEvNT_6ParamsE)
        /*011c*/ 	.word	0x00000000


	//----- nvinfo : EIATTR_MIN_STACK_SIZE
	.align		4
.L_58:
        /*0120*/ 	.byte	0x04, 0x12
        /*0122*/ 	.short	(.L_60 - .L_59)
	.align		4
.L_59:
        /*0124*/ 	.word	index@(_ZN7cutlass13device_kernelIN5flash19enable_sm80_to_sm89INS1_16FlashAttnFwdSm80INS1_25CollectiveMainloopFwdSm80ILi4ELi1ELb0EN4cute5tupleIJNS5_1CILi128EEENS7_ILi112EEENS7_ILi64EEEEEELi64ENS_10bfloat16_tEfNS_4arch4Sm80ELb1ELb0ELb1ELb0ELb1ELb0ELb1ELb0EEENS1_21CollectiveEpilogueFwdINS6_IJS8_SA_S9_EEENS6_IJNS7_ILi1EEESI_SI_EEESC_SE_Li128ELb0ELb1ELb0ELb0EEENS1_30DynamicPersistentTileSchedulerILi128ELi128ELb0ELb1ELb0EEEEEEEEEvNT_6ParamsE)
        /*0128*/ 	.word	0x00000000


	//----- nvinfo : EIATTR_MIN_STACK_SIZE
	.align		4
.L_60:
        /*012c*/ 	.byte	0x04, 0x12
        /*012e*/ 	.short	(.L_62 - .L_61)
	.align		4
.L_61:
        /*0130*/ 	.word	index@(_ZN7cutlass13device_kernelIN5flash19enable_sm80_to_sm89INS1_16FlashAttnFwdSm80INS1_25CollectiveMainloopFwdSm80ILi4ELi1ELb0EN4cute5tupleIJNS5_1CILi128EEENS7_ILi112EEENS7_ILi64EEEEEELi64ENS_10bfloat16_tEfNS_4arch4Sm80ELb1ELb0ELb1ELb1ELb1ELb0ELb1ELb0EEENS1_21CollectiveEpilogueFwdINS6_IJS8_SA_S9_EEENS6_IJNS7_ILi1EEESI_SI_EEESC_SE_Li128ELb1ELb1ELb0ELb0EEENS1_19SingleTileSchedulerILb1ELb0ELb1ELi128EEEEEEEEEvNT_6ParamsE)
        /*0134*/ 	.word	0x00000000


	//----- nvinfo : EIATTR_MIN_STACK_SIZE
	.align		4
.L_62:
        /*0138*/ 	.byte	0x04, 0x12
        /*013a*/ 	.short	(.L_64 - .L_63)
	.align		4
.L_63:
        /*013c*/ 	.word	index@(_ZN7cutlass13device_kernelIN5flash19enable_sm80_to_sm89INS1_16FlashAttnFwdSm80INS1_25CollectiveMainloopFwdSm80ILi4ELi1ELb0EN4cute5tupleIJNS5_1CILi128EEENS7_ILi112EEENS7_ILi64EEEEEELi64ENS_10bfloat16_tEfNS_4arch4Sm80ELb1ELb0ELb1ELb1ELb1ELb1ELb1ELb0EEENS1_21CollectiveEpilogueFwdINS6_IJS8_SA_S9_EEENS6_IJNS7_ILi1EEESI_SI_EEESC_SE_Li128ELb1ELb1ELb0ELb0EEENS1_19SingleTileSchedulerILb1ELb0ELb1ELi128EEEEEEEEEvNT_6ParamsE)
        /*0140*/ 	.word	0x00000000
.L_64:


//--------------------- .nv.compat                --------------------------
	.section	.nv.compat,"",@"SHT_CUDA_COMPAT_INFO"
	.align	4
        /*0000*/ 	.byte	0x02, 0x09, 0x01, 0x00, 0x02, 0x02, 0x01, 0x00, 0x02, 0x05, 0x05, 0x00, 0x03, 0x07, 0x01, 0x01
        /*0010*/ 	.byte	0x02, 0x03, 0x00, 0x00, 0x02, 0x06, 0x01, 0x00, 0x04, 0x0b, 0x08, 0x00, 0x09, 0x00, 0x00, 0x00
        /*0020*/ 	.byte	0x00, 0x00, 0x00, 0x00


//--------------------- .nv.info._ZN7cutlass13device_kernelIN5flash19enable_sm80_to_sm89INS1_16FlashAttnFwdSm80INS1_25CollectiveMainloopFwdSm80ILi4ELi1ELb0EN4cute5tupleIJNS5_1CILi128EEENS7_ILi112EEENS7_ILi64EEEEEELi64ENS_10bfloat16_tEfNS_4arch4Sm80ELb0ELb0ELb1ELb0ELb1ELb0ELb1ELb0EEENS1_21CollectiveEpilogueFwdINS6_IJS8_SA_S9_EEENS6_IJNS7_ILi1EEESI_SI_EEESC_SE_Li128ELb0ELb1ELb0ELb0EEENS1_19SingleTileSchedulerILb0ELb0ELb1ELi128EEEEEEEEEvNT_6ParamsE --------------------------
	.section	.nv.info._ZN7cutlass13device_kernelIN5flash19enable_sm80_to_sm89INS1_16FlashAttnFwdSm80INS1_25CollectiveMainloopFwdSm80ILi4ELi1ELb0EN4cute5tupleIJNS5_1CILi128EEENS7_ILi112EEENS7_ILi64EEEEEELi64ENS_10bfloat16_tEfNS_4arch4Sm80ELb0ELb0ELb1ELb0ELb1ELb0ELb1ELb0EEENS1_21CollectiveEpilogueFwdINS6_IJS8_SA_S9_EEENS6_IJNS7_ILi1EEESI_SI_EEESC_SE_Li128ELb0ELb1ELb0ELb0EEENS1_19SingleTileSchedulerILb0ELb0ELb1ELi128EEEEEEEEEvNT_6ParamsE,"",@"SHT_CUDA_INFO"
	.sectionflags	@""
	.align	4


	//----- nvinfo : EIATTR_CUDA_API_VERSION
	.align		4
        /*0000*/ 	.byte	0x04, 0x37
        /*0002*/ 	.short	(.L_66 - .L_65)
.L_65:
        /*0004*/ 	.word	0x00000082


	//----- nvinfo : EIATTR_KPARAM_INFO
	.align		4
.L_66:
        /*0008*/ 	.byte	0x04, 0x17
        /*000a*/ 	.short	(.L_68 - .L_67)
.L_67:
        /*000c*/ 	.word	0x00000000
        /*0010*/ 	.short	0x0000
        /*0012*/ 	.short	0x0000
        /*0014*/ 	.byte	0x00, 0xf0, 0x61, 0x10


	//----- nvinfo : EIATTR_SPARSE_MMA_MASK
	.align		4
.L_68:
        /*0018*/ 	.byte	0x03, 0x50
        /*001a*/ 	.short	0x0000


	//----- nvinfo : EIATTR_MAXREG_COUNT
	.align		4
        /*001c*/ 	.byte	0x03, 0x1b
        /*001e*/ 	.short	0x00ff


	//----- nvinfo : EIATTR_MERCURY_ISA_VERSION
	.align		4
        /*0020*/ 	.byte	0x03, 0x5f
        /*0022*/ 	.short	0x0101


	//----- nvinfo : EIATTR_VRC_CTA_INIT_COUNT
	.align		4
        /*0024*/ 	.byte	0x02, 0x4a
	.zero		1
	.zero		1


	//----- nvinfo : EIATTR_EXIT_INSTR_OFFSETS
	.align		4
        /*0028*/ 	.byte	0x04, 0x1c
        /*002a*/ 	.short	(.L_70 - .L_69)


	//   ....[0]....
.L_69:
        /*002c*/ 	.word	0x00000010


	//----- nvinfo : EIATTR_MAX_THREADS
	.align		4
.L_70:
        /*0030*/ 	.byte	0x04, 0x05
        /*0032*/ 	.short	(.L_72 - .L_71)
.L_71:
        /*0034*/ 	.word	0x00000080
        /*0038*/ 	.word	0x00000001
        /*003c*/ 	.word	0x00000001


	//----- nvinfo : EIATTR_CBANK_PARAM_SIZE
	.align		4
.L_72:
        /*0040*/ 	.byte	0x03, 0x19
        /*0042*/ 	.short	0x0418


	//----- nvinfo : EIATTR_PARAM_CBANK
	.align		4
        /*0044*/ 	.byte	0x04, 0x0a
        /*0046*/ 	.short	(.L_74 - .L_73)
	.align		4
.L_73:
        /*0048*/ 	.word	index@(.nv.constant0._ZN7cutlass13device_kernelIN5flash19enable_sm80_to_sm89INS1_16FlashAttnFwdSm80INS1_25CollectiveMainloopFwdSm80ILi4ELi1ELb0EN4cute5tupleIJNS5_1CILi128EEENS7_ILi112EEENS7_ILi64EEEEEELi64ENS_10bfloat16_tEfNS_4arch4Sm80ELb0ELb0ELb1ELb0ELb1ELb0ELb1ELb0EEENS1_21CollectiveEpilogueFwdINS6_IJS8_SA_S9_EEENS6_IJNS7_ILi1EEESI_SI_EEESC_SE_Li128ELb0ELb1ELb0ELb0EEENS1_19SingleTileSchedulerILb0ELb0ELb1ELi128EEEEEEEEEvNT_6ParamsE)
        /*004c*/ 	.short	0x0380
        /*004e*/ 	.short	0x0418


	//----- nvinfo : EIATTR_SW_WAR
	.align		4
.L_74:
        /*0050*/ 	.byte	0x04, 0x36
        /*0052*/ 	.short	(.L_76 - .L_75)
.L_75:
        /*0054*/ 	.word	0x00000008
.L_76:


//--------------------- .nv.info._ZN7cutlass13device_kernelIN5flash19enable_sm80_to_sm89INS1_16FlashAttnFwdSm80INS1_25CollectiveMainloopFwdSm80ILi4ELi1ELb0EN4cute5tupleIJNS5_1CILi128EEENS7_ILi112EEENS7_ILi64EEEEEELi64ENS_10bfloat16_tEfNS_4arch4Sm80ELb0ELb0ELb1ELb1ELb1ELb0ELb1ELb0EEENS1_21CollectiveEpilogueFwdINS6_IJS8_SA_S9_EEENS6_IJNS7_ILi1EEESI_SI_EEESC_SE_Li128ELb1ELb1ELb0ELb0EEENS1_19SingleTileSchedulerILb1ELb0ELb1ELi128EEEEEEEEEvNT_6ParamsE --------------------------
	.section	.nv.info._ZN7cutlass13device_kernelIN5flash19enable_sm80_to_sm89INS1_16FlashAttnFwdSm80INS1_25CollectiveMainloopFwdSm80ILi4ELi1ELb0EN4cute5tupleIJNS5_1CILi128EEENS7_ILi112EEENS7_ILi64EEEEEELi64ENS_10bfloat16_tEfNS_4arch4Sm80ELb0ELb0ELb1ELb1ELb1ELb0ELb1ELb0EEENS1_21CollectiveEpilogueFwdINS6_IJS8_SA_S9_EEENS6_IJNS7_ILi1EEESI_SI_EEESC_SE_Li128ELb1ELb1ELb0ELb0EEENS1_19SingleTileSchedulerILb1ELb0ELb1ELi128EEEEEEEEEvNT_6ParamsE,"",@"SHT_CUDA_INFO"
	.sectionflags	@""
	.align	4


	//----- nvinfo : EIATTR_CUDA_API_VERSION
	.align		4
        /*0000*/ 	.byte	0x04, 0x37
        /*0002*/ 	.short	(.L_78 - .L_77)
.L_77:
        /*0004*/ 	.word	0x00000082


	//----- nvinfo : EIATTR_KPARAM_INFO
	.align		4
.L_78:
        /*0008*/ 	.byte	0x04, 0x17
        /*000a*/ 	.short	(.L_80 - .L_79)
.L_79:
        /*000c*/ 	.word	0x00000000
        /*0010*/ 	.short	0x0000
        /*0012*/ 	.short	0x0000
        /*0014*/ 	.byte	0x00, 0xf0, 0x61, 0x10


	//----- nvinfo : EIATTR_SPARSE_MMA_MASK
	.align		4
.L_80:
        /*0018*/ 	.byte	0x03, 0x50
        /*001a*/ 	.short	0x0000


	//----- nvinfo : EIATTR_MAXREG_COUNT
	.align		4
        /*001c*/ 	.byte	0x03, 0x1b
        /*001e*/ 	.short	0x00ff


	//----- nvinfo : EIATTR_MERCURY_ISA_VERSION
	.align		4
        /*0020*/ 	.byte	0x03, 0x5f
        /*0022*/ 	.short	0x0101


	//----- nvinfo : EIATTR_VRC_CTA_INIT_COUNT
	.align		4
        /*0024*/ 	.byte	0x02, 0x4a
	.zero		1
	.zero		1


	//----- nvinfo : EIATTR_EXIT_INSTR_OFFSETS
	.align		4
        /*0028*/ 	.byte	0x04, 0x1c
        /*002a*/ 	.short	(.L_82 - .L_81)


	//   ....[0]....
.L_81:
        /*002c*/ 	.word	0x00000010


	//----- nvinfo : EIATTR_MAX_THREADS
	.align		4
.L_82:
        /*0030*/ 	.byte	0x04, 0x05
        /*0032*/ 	.short	(.L_84 - .L_83)
.L_83:
        /*0034*/ 	.word	0x00000080
        /*0038*/ 	.word	0x00000001
        /*003c*/ 	.word	0x00000001


	//----- nvinfo : EIATTR_CBANK_PARAM_SIZE
	.align		4
.L_84:
        /*0040*/ 	.byte	0x03, 0x19
        /*0042*/ 	.short	0x0418


	//----- nvinfo : EIATTR_PARAM_CBANK
	.align		4
        /*0044*/ 	.byte	0x04, 0x0a
        /*0046*/ 	.short	(.L_86 - .L_85)
	.align		4
.L_85:
        /*0048*/ 	.word	index@(.nv.constant0._ZN7cutlass13device_kernelIN5flash19enable_sm80_to_sm89INS1_16FlashAttnFwdSm80INS1_25CollectiveMainloopFwdSm80ILi4ELi1ELb0EN4cute5tupleIJNS5_1CILi128EEENS7_ILi112EEENS7_ILi64EEEEEELi64ENS_10bfloat16_tEfNS_4arch4Sm80ELb0ELb0ELb1ELb1ELb1ELb0ELb1ELb0EEENS1_21CollectiveEpilogueFwdINS6_IJS8_SA_S9_EEENS6_IJNS7_ILi1EEESI_SI_EEESC_SE_Li128ELb1ELb1ELb0ELb0EEENS1_19SingleTileSchedulerILb1ELb0ELb1ELi128EEEEEEEEEvNT_6ParamsE)
        /*004c*/ 	.short	0x0380
        /*004e*/ 	.short	0x0418


	//----- nvinfo : EIATTR_SW_WAR
	.align		4
.L_86:
        /*0050*/ 	.byte	0x04, 0x36
        /*0052*/ 	.short	(.L_88 - .L_87)
.L_87:
        /*0054*/ 	.word	0x00000008
.L_88:


//--------------------- .nv.info._ZN7cutlass13device_kernelIN5flash19enable_sm80_to_sm89INS1_16FlashAttnFwdSm80INS1_25CollectiveMainloopFwdSm80ILi4ELi1ELb0EN4cute5tupleIJNS5_1CILi128EEENS7_ILi112EEENS7_ILi64EEEEEELi64ENS_10bfloat16_tEfNS_4arch4Sm80ELb0ELb0ELb1ELb1ELb1ELb1ELb1ELb0EEENS1_21CollectiveEpilogueFwdINS6_IJS8_SA_S9_EEENS6_IJNS7_ILi1EEESI_SI_EEESC_SE_Li128ELb1ELb1ELb0ELb0EEENS1_19SingleTileSchedulerILb1ELb0ELb1ELi128EEEEEEEEEvNT_6ParamsE --------------------------
	.section	.nv.info._ZN7cutlass13device_kernelIN5flash19enable_sm80_to_sm89INS1_16FlashAttnFwdSm80INS1_25CollectiveMainloopFwdSm80ILi4ELi1ELb0EN4cute5tupleIJNS5_1CILi128EEENS7_ILi112EEENS7_ILi64EEEEEELi64ENS_10bfloat16_tEfNS_4arch4Sm80ELb0ELb0ELb1ELb1ELb1ELb1ELb1ELb0EEENS1_21CollectiveEpilogueFwdINS6_IJS8_SA_S9_EEENS6_IJNS7_ILi1EEESI_SI_EEESC_SE_Li128ELb1ELb1ELb0ELb0EEENS1_19SingleTileSchedulerILb1ELb0ELb1ELi128EEEEEEEEEvNT_6ParamsE,"",@"SHT_CUDA_INFO"
	.sectionflags	@""
	.align	4


	//----- nvinfo : EIATTR_CUDA_API_VERSION
	.align		4
        /*0000*/ 	.byte	0x04, 0x37
        /*0002*/ 	.short	(.L_90 - .L_89)
.L_89:
        /*0004*/ 	.word	0x00000082


	//----- nvinfo : EIATTR_KPARAM_INFO
	.align		4
.L_90:
        /*0008*/ 	.byte	0x04, 0x17
        /*000a*/ 	.short	(.L_92 - .L_91)
.L_91:
        /*000c*/ 	.word	0x00000000
        /*0010*/ 	.short	0x0000
        /*0012*/ 	.short	0x0000
        /*0014*/ 	.byte	0x00, 0xf0, 0x61, 0x10


	//----- nvinfo : EIATTR_SPARSE_MMA_MASK
	.align		4
.L_92:
        /*0018*/ 	.byte	0x03, 0x50
        /*001a*/ 	.short	0x0000


	//----- nvinfo : EIATTR_MAXREG_COUNT
	.align		4
        /*001c*/ 	.byte	0x03, 0x1b
        /*001e*/ 	.short	0x00ff


	//----- nvinfo : EIATTR_MERCURY_ISA_VERSION
	.align		4
        /*0020*/ 	.byte	0x03, 0x5f
        /*0022*/ 	.short	0x0101


	//----- nvinfo : EIATTR_VRC_CTA_INIT_COUNT
	.align		4
        /*0024*/ 	.byte	0x02, 0x4a
	.zero		1
	.zero		1


	//----- nvinfo : EIATTR_EXIT_INSTR_OFFSETS
	.align		4
        /*0028*/ 	.byte	0x04, 0x1c
        /*002a*/ 	.short	(.L_94 - .L_93)


	//   ....[0]....
.L_93:
        /*002c*/ 	.word	0x00000010


	//----- nvinfo : EIATTR_MAX_THREADS
	.align		4
.L_94:
        /*0030*/ 	.byte	0x04, 0x05
        /*0032*/ 	.short	(.L_96 - .L_95)
.L_95:
        /*0034*/ 	.word	0x00000080
        /*0038*/ 	.word	0x00000001
        /*003c*/ 	.word	0x00000001


	//----- nvinfo : EIATTR_CBANK_PARAM_SIZE
	.align		4
.L_96:
        /*0040*/ 	.byte	0x03, 0x19
        /*0042*/ 	.short	0x0418


	//----- nvinfo : EIATTR_PARAM_CBANK
	.align		4
        /*0044*/ 	.byte	0x04, 0x0a
        /*0046*/ 	.short	(.L_98 - .L_97)
	.align		4
.L_97:
        /*0048*/ 	.word	index@(.nv.constant0._ZN7cutlass13device_kernelIN5flash19enable_sm80_to_sm89INS1_16FlashAttnFwdSm80INS1_25CollectiveMainloopFwdSm80ILi4ELi1ELb0EN4cute5tupleIJNS5_1CILi128EEENS7_ILi112EEENS7_ILi64EEEEEELi64ENS_10bfloat16_tEfNS_4arch4Sm80ELb0ELb0ELb1ELb1ELb1ELb1ELb1ELb0EEENS1_21CollectiveEpilogueFwdINS6_IJS8_SA_S9_EEENS6_IJNS7_ILi1EEESI_SI_EEESC_SE_Li128ELb1ELb1ELb0ELb0EEENS1_19SingleTileSchedulerILb1ELb0ELb1ELi128EEEEEEEEEvNT_6ParamsE)
        /*004c*/ 	.short	0x0380
        /*004e*/ 	.short	0x0418


	//----- nvinfo : EIATTR_SW_WAR
	.align		4
.L_98:
        /*0050*/ 	.byte	0x04, 0x36
        /*0052*/ 	.short	(.L_100 - .L_99)
.L_99:
        /*0054*/ 	.word	0x00000008
.L_100:


//--------------------- .nv.info._ZN7cutlass13device_kernelIN5flash19enable_sm80_to_sm89INS1_16FlashAttnFwdSm80INS1_25CollectiveMainloopFwdSm80ILi4ELi1ELb0EN4cute5tupleIJNS5_1CILi128EEENS7_ILi96EEENS7_ILi64EEEEEELi64ENS_10bfloat16_tEfNS_4arch4Sm80ELb0ELb1ELb1ELb0ELb1ELb0ELb1ELb0EEENS1_21CollectiveEpilogueFwdINS6_IJS8_SA_S9_EEENS6_IJNS7_ILi1EEESI_SI_EEESC_SE_Li128ELb0ELb1ELb0ELb0EEENS1_19SingleTileSchedulerILb0ELb0ELb1ELi128EEEEEEEEEvNT_6ParamsE --------------------------
	.section	.nv.info._ZN7cutlass13device_kernelIN5flash19enable_sm80_to_sm89INS1_16FlashAttnFwdSm80INS1_25CollectiveMainloopFwdSm80ILi4ELi1ELb0EN4cute5tupleIJNS5_1CILi128EEENS7_ILi96EEENS7_ILi64EEEEEELi64ENS_10bfloat16_tEfNS_4arch4Sm80ELb0ELb1ELb1ELb0ELb1ELb0ELb1ELb0EEENS1_21CollectiveEpilogueFwdINS6_IJS8_SA_S9_EEENS6_IJNS7_ILi1EEESI_SI_EEESC_SE_Li128ELb0ELb1ELb0ELb0EEENS1_19SingleTileSchedulerILb0ELb0ELb1ELi128EEEEEEEEEvNT_6ParamsE,"",@"SHT_CUDA_INFO"
	.sectionflags	@""
	.align	4


	//----- nvinfo : EIATTR_CUDA_API_VERSION
	.align		4
        /*0000*/ 	.byte	0x04, 0x37
        /*0002*/ 	.short	(.L_102 - .L_101)
.L_101:
        /*0004*/ 	.word	0x00000082


	//----- nvinfo : EIATTR_KPARAM_INFO
	.align		4
.L_102:
        /*0008*/ 	.byte	0x04, 0x17
        /*000a*/ 	.short	(.L_104 - .L_103)
.L_103:
        /*000c*/ 	.word	0x00000000
        /*0010*/ 	.short	0x0000
        /*0012*/ 	.short	0x0000
        /*0014*/ 	.byte	0x00, 0xf0, 0x61, 0x10


	//----- nvinfo : EIATTR_SPARSE_MMA_MASK
	.align		4
.L_104:
        /*0018*/ 	.byte	0x03, 0x50
        /*001a*/ 	.short	0x0000


	//----- nvinfo : EIATTR_MAXREG_COUNT
	.align		4
        /*001c*/ 	.byte	0x03, 0x1b
        /*001e*/ 	.short	0x00ff


	//----- nvinfo : EIATTR_MERCURY_ISA_VERSION
	.align		4
        /*0020*/ 	.byte	0x03, 0x5f
        /*0022*/ 	.short	0x0101


	//----- nvinfo : EIATTR_VRC_CTA_INIT_COUNT
	.align		4
        /*0024*/ 	.byte	0x02, 0x4a
	.zero		1
	.zero		1


	//----- nvinfo : EIATTR_EXIT_INSTR_OFFSETS
	.align		4
        /*0028*/ 	.byte	0x04, 0x1c
        /*002a*/ 	.short	(.L_106 - .L_105)


	//   ....[0]....
.L_105:
        /*002c*/ 	.word	0x00000010


	//----- nvinfo : EIATTR_MAX_THREADS
	.align		4
.L_106:
        /*0030*/ 	.byte	0x04, 0x05
        /*0032*/ 	.short	(.L_108 - .L_107)
.L_107:
        /*0034*/ 	.word	0x00000080
        /*0038*/ 	.word	0x00000001
        /*003c*/ 	.word	0x00000001


	//----- nvinfo : EIATTR_CBANK_PARAM_SIZE
	.align		4
.L_108:
        /*0040*/ 	.byte	0x03, 0x19
        /*0042*/ 	.short	0x0418


	//----- nvinfo : EIATTR_PARAM_CBANK
	.align		4
        /*0044*/ 	.byte	0x04, 0x0a
        /*0046*/ 	.short	(.L_110 - .L_109)
	.align		4
.L_109:
        /*0048*/ 	.word	index@(.nv.constant0._ZN7cutlass13device_kernelIN5flash19enable_sm80_to_sm89INS1_16FlashAttnFwdSm80INS1_25CollectiveMainloopFwdSm80ILi4ELi1ELb0EN4cute5tupleIJNS5_1CILi128EEENS7_ILi96EEENS7_ILi64EEEEEELi64ENS_10bfloat16_tEfNS_4arch4Sm80ELb0ELb1ELb1ELb0ELb1ELb0ELb1ELb0EEENS1_21CollectiveEpilogueFwdINS6_IJS8_SA_S9_EEENS6_IJNS7_ILi1EEESI_SI_EEESC_SE_Li128ELb0ELb1ELb0ELb0EEENS1_19SingleTileSchedulerILb0ELb0ELb1ELi128EEEEEEEEEvNT_6ParamsE)
        /*004c*/ 	.short	0x0380
        /*004e*/ 	.short	0x0418


	//----- nvinfo : EIATTR_SW_WAR
	.align		4
.L_110:
        /*0050*/ 	.byte	0x04, 0x36
        /*0052*/ 	.short	(.L_112 - .L_111)
.L_111:
        /*0054*/ 	.word	0x00000008
.L_112:


//--------------------- .nv.info._ZN7cutlass13device_kernelIN5flash19enable_sm80_to_sm89INS1_16FlashAttnFwdSm80INS1_25CollectiveMainloopFwdSm80ILi4ELi1ELb0EN4cute5tupleIJNS5_1CILi128EEENS7_ILi96EEENS7_ILi64EEEEEELi64ENS_10bfloat16_tEfNS_4arch4Sm80ELb0ELb1ELb1ELb1ELb1ELb0ELb1ELb0EEENS1_21CollectiveEpilogueFwdINS6_IJS8_SA_S9_EEENS6_IJNS7_ILi1EEESI_SI_EEESC_SE_Li128ELb1ELb1ELb0ELb0EEENS1_19SingleTileSchedulerILb1ELb0ELb1ELi128EEEEEEEEEvNT_6ParamsE --------------------------
	.section	.nv.info._ZN7cutlass13device_kernelIN5flash19enable_sm80_to_sm89INS1_16FlashAttnFwdSm80INS1_25CollectiveMainloopFwdSm80ILi4ELi1ELb0EN4cute5tupleIJNS5_1CILi128EEENS7_ILi96EEENS7_ILi64EEEEEELi64ENS_10bfloat16_tEfNS_4arch4Sm80ELb0ELb1ELb1ELb1ELb1ELb0ELb1ELb0EEENS1_21CollectiveEpilogueFwdINS6_IJS8_SA_S9_EEENS6_IJNS7_ILi1EEESI_SI_EEESC_SE_Li128ELb1ELb1ELb0ELb0EEENS1_19SingleTileSchedulerILb1ELb0ELb1ELi128EEEEEEEEEvNT_6ParamsE,"",@"SHT_CUDA_INFO"
	.sectionflags	@""
	.align	4


	//----- nvinfo : EIATTR_CUDA_API_VERSION
	.align		4
        /*0000*/ 	.byte	0x04, 0x37
        /*0002*/ 	.short	(.L_114 - .L_113)
.L_113:
        /*0004*/ 	.word	0x00000082


	//----- nvinfo : EIATTR_KPARAM_INFO
	.align		4
.L_114:
        /*0008*/ 	.byte	0x04, 0x17
        /*000a*/ 	.short	(.L_116 - .L_115)
.L_115:
        /*000c*/ 	.word	0x00000000
        /*0010*/ 	.short	0x0000
        /*0012*/ 	.short	0x0000
        /*0014*/ 	.byte	0x00, 0xf0, 0x61, 0x10


	//----- nvinfo : EIATTR_SPARSE_MMA_MASK
	.align		4
.L_116:
        /*0018*/ 	.byte	0x03, 0x50
        /*001a*/ 	.short	0x0000


	//----- nvinfo : EIATTR_MAXREG_COUNT
	.align		4
        /*001c*/ 	.byte	0x03, 0x1b
        /*001e*/ 	.short	0x00ff


	//----- nvinfo : EIATTR_MERCURY_ISA_VERSION
	.align		4
        /*0020*/ 	.byte	0x03, 0x5f
        /*0022*/ 	.short	0x0101


	//----- nvinfo : EIATTR_VRC_CTA_INIT_COUNT
	.align		4
        /*0024*/ 	.byte	0x02, 0x4a
	.zero		1
	.zero		1


	//----- nvinfo : EIATTR_EXIT_INSTR_OFFSETS
	.align		4
        /*0028*/ 	.byte	0x04, 0x1c
        /*002a*/ 	.short	(.L_118 - .L_117)


	//   ....[0]....
.L_117:
        /*002c*/ 	.word	0x00000010


	//----- nvinfo : EIATTR_MAX_THREADS
	.align		4
.L_118:
        /*0030*/ 	.byte	0x04, 0x05
        /*0032*/ 	.short	(.L_120 - .L_119)
.L_119:
        /*0034*/ 	.word	0x00000080
        /*0038*/ 	.word	0x00000001
        /*003c*/ 	.word	0x00000001


	//----- nvinfo : EIATTR_CBANK_PARAM_SIZE
	.align		4
.L_120:
        /*0040*/ 	.byte	0x03, 0x19
        /*0042*/ 	.short	0x0418


	//----- nvinfo : EIATTR_PARAM_CBANK
	.align		4
        /*0044*/ 	.byte	0x04, 0x0a
        /*0046*/ 	.short	(.L_122 - .L_121)
	.align		4
.L_121:
        /*0048*/ 	.word	index@(.nv.constant0._ZN7cutlass13device_kernelIN5flash19enable_sm80_to_sm89INS1_16FlashAttnFwdSm80INS1_25CollectiveMainloopFwdSm80ILi4ELi1ELb0EN4cute5tupleIJNS5_1CILi128EEENS7_ILi96EEENS7_ILi64EEEEEELi64ENS_10bfloat16_tEfNS_4arch4Sm80ELb0ELb1ELb1ELb1ELb1ELb0ELb1ELb0EEENS1_21CollectiveEpilogueFwdINS6_IJS8_SA_S9_EEENS6_IJNS7_ILi1EEESI_SI_EEESC_SE_Li128ELb1ELb1ELb0ELb0EEENS1_19SingleTileSchedulerILb1ELb0ELb1ELi128EEEEEEEEEvNT_6ParamsE)
        /*004c*/ 	.short	0x0380
        /*004e*/ 	.short	0x0418


	//----- nvinfo : EIATTR_SW_WAR
	.align		4
.L_122:
        /*0050*/ 	.byte	0x04, 0x36
        /*0052*/ 	.short	(.L_124 - .L_123)
.L_123:
        /*0054*/ 	.word	0x00000008
.L_124:


//--------------------- .nv.info._ZN7cutlass13device_kernelIN5flash19enable_sm80_to_sm89INS1_16FlashAttnFwdSm80INS1_25CollectiveMainloopFwdSm80ILi4ELi1ELb0EN4cute5tupleIJNS5_1CILi128EEENS7_ILi96EEENS7_ILi64EEEEEELi64ENS_10bfloat16_tEfNS_4arch4Sm80ELb0ELb1ELb1ELb1ELb1ELb1ELb1ELb0EEENS1_21CollectiveEpilogueFwdINS6_IJS8_SA_S9_EEENS6_IJNS7_ILi1EEESI_SI_EEESC_SE_Li128ELb1ELb1ELb0ELb0EEENS1_19SingleTileSchedulerILb1ELb0ELb1ELi128EEEEEEEEEvNT_6ParamsE --------------------------
	.section	.nv.info._ZN7cutlass13device_kernelIN5flash19enable_sm80_to_sm89INS1_16FlashAttnFwdSm80INS1_25CollectiveMainloopFwdSm80ILi4ELi1ELb0EN4cute5tupleIJNS5_1CILi128EEENS7_ILi96EEENS7_ILi64EEEEEELi64ENS_10bfloat16_tEfNS_4arch4Sm80ELb0ELb1ELb1ELb1ELb1ELb1ELb1ELb0EEENS1_21CollectiveEpilogueFwdINS6_IJS8_SA_S9_EEENS6_IJNS7_ILi1EEESI_SI_EEESC_SE_Li128ELb1ELb1ELb0ELb0EEENS1_19SingleTileSchedulerILb1ELb0ELb1ELi128EEEEEEEEEvNT_6ParamsE,"",@"SHT_CUDA_INFO"
	.sectionflags	@""
	.align	4


	//----- nvinfo : EIATTR_CUDA_API_VERSION
	.align		4
        /*0000*/ 	.byte	0x04, 0x37
        /*0002*/ 	.short	(.L_126 - .L_125)
.L_125:
        /*0004*/ 	.word	0x00000082


	//----- nvinfo : EIATTR_KPARAM_INFO
	.align		4
.L_126:
        /*0008*/ 	.byte	0x04, 0x17
        /*000a*/ 	.short	(.L_128 - .L_127)
.L_127:
        /*000c*/ 	.word	0x00000000
        /*0010*/ 	.short	0x0000
        /*0012*/ 	.short	0x0000
        /*0014*/ 	.byte	0x00, 0xf0, 0x61, 0x10


	//----- nvinfo : EIATTR_SPARSE_MMA_MASK
	.align		4
.L_128:
        /*0018*/ 	.byte	0x03, 0x50
        /*001a*/ 	.short	0x0000


	//----- nvinfo : EIATTR_MAXREG_COUNT
	.align		4
        /*001c*/ 	.byte	0x03, 0x1b
        /*001e*/ 	.short	0x00ff


	//----- nvinfo : EIATTR_MERCURY_ISA_VERSION
	.align		4
        /*0020*/ 	.byte	0x03, 0x5f
        /*0022*/ 	.short	0x0101


	//----- nvinfo : EIATTR_VRC_CTA_INIT_COUNT
	.align		4
        /*0024*/ 	.byte	0x02, 0x4a
	.zero		1
	.zero		1


	//----- nvinfo : EIATTR_EXIT_INSTR_OFFSETS
	.align		4
        /*0028*/ 	.byte	0x04, 0x1c
        /*002a*/ 	.short	(.L_130 - .L_129)


	//   ....[0]....
.L_129:
        /*002c*/ 	.word	0x00000010


	//----- nvinfo : EIATTR_MAX_THREADS
	.align		4
.L_130:
        /*0030*/ 	.byte	0x04, 0x05
        /*0032*/ 	.short	(.L_132 - .L_131)
.L_131:
        /*0034*/ 	.word	0x00000080
        /*0038*/ 	.word	0x00000001
        /*003c*/ 	.word	0x00000001


	//----- nvinfo : EIATTR_CBANK_PARAM_SIZE
	.align		4
.L_132:
        /*0040*/ 	.byte	0x03, 0x19
        /*0042*/ 	.short	0x0418


	//----- nvinfo : EIATTR_PARAM_CBANK
	.align		4
        /*0044*/ 	.byte	0x04, 0x0a
        /*0046*/ 	.short	(.L_134 - .L_133)
	.align		4
.L_133:
        /*0048*/ 	.word	index@(.nv.constant0._ZN7cutlass13device_kernelIN5flash19enable_sm80_to_sm89INS1_16FlashAttnFwdSm80INS1_25CollectiveMainloopFwdSm80ILi4ELi1ELb0EN4cute5tupleIJNS5_1CILi128EEENS7_ILi96EEENS7_ILi64EEEEEELi64ENS_10bfloat16_tEfNS_4arch4Sm80ELb0ELb1ELb1ELb1ELb1ELb1ELb1ELb0EEENS1_21CollectiveEpilogueFwdINS6_IJS8_SA_S9_EEENS6_IJNS7_ILi1EEESI_SI_EEESC_SE_Li128ELb1ELb1ELb0ELb0EEENS1_19SingleTileSchedulerILb1ELb0ELb1ELi128EEEEEEEEEvNT_6ParamsE)
        /*004c*/ 	.short	0x0380
        /*004e*/ 	.short	0x0418


	//----- nvinfo : EIATTR_SW_WAR
	.align		4
.L_134:
        /*0050*/ 	.byte	0x04, 0x36
        /*0052*/ 	.short	(.L_136 - .L_135)
.L_135:
        /*0054*/ 	.word	0x00000008
.L_136:


//--------------------- .nv.info._ZN7cutlass13device_kernelIN5flash19enable_sm80_to_sm89INS1_16FlashAttnFwdSm80INS1_25CollectiveMainloopFwdSm80ILi4ELi1ELb0EN4cute5tupleIJNS5_1CILi128EEENS7_ILi112EEENS7_ILi64EEEEEELi64ENS_10bfloat16_tEfNS_4arch4Sm80ELb1ELb0ELb1ELb0ELb1ELb0ELb1ELb0EEENS1_21CollectiveEpilogueFwdINS6_IJS8_SA_S9_EEENS6_IJNS7_ILi1EEESI_SI_EEESC_SE_Li128ELb0ELb1ELb0ELb0EEENS1_30DynamicPersistentTileSchedulerILi128ELi128ELb0ELb1ELb0EEEEEEEEEvNT_6ParamsE --------------------------
	.section	.nv.info._ZN7cutlass13device_kernelIN5flash19enable_sm80_to_sm89INS1_16FlashAttnFwdSm80INS1_25CollectiveMainloopFwdSm80ILi4ELi1ELb0EN4cute5tupleIJNS5_1CILi128EEENS7_ILi112EEENS7_ILi64EEEEEELi64ENS_10bfloat16_tEfNS_4arch4Sm80ELb1ELb0ELb1ELb0ELb1ELb0ELb1ELb0EEENS1_21CollectiveEpilogueFwdINS6_IJS8_SA_S9_EEENS6_IJNS7_ILi1EEESI_SI_EEESC_SE_Li128ELb0ELb1ELb0ELb0EEENS1_30DynamicPersistentTileSchedulerILi128ELi128ELb0ELb1ELb0EEEEEEEEEvNT_6ParamsE,"",@"SHT_CUDA_INFO"
	.sectionflags	@""
	.align	4


	//----- nvinfo : EIATTR_CUDA_API_VERSION
	.align		4
        /*0000*/ 	.byte	0x04, 0x37
        /*0002*/ 	.short	(.L_138 - .L_137)
.L_137:
        /*0004*/ 	.word	0x00000082


	//----- nvinfo : EIATTR_KPARAM_INFO
	.align		4
.L_138:
        /*0008*/ 	.byte	0x04, 0x17
        /*000a*/ 	.short	(.L_140 - .L_139)
.L_139:
        /*000c*/ 	.word	0x00000000
        /*0010*/ 	.short	0x0000
        /*0012*/ 	.short	0x0000
        /*0014*/ 	.byte	0x00, 0xf0, 0xa1, 0x10


	//----- nvinfo : EIATTR_SPARSE_MMA_MASK
	.align		4
.L_140:
        /*0018*/ 	.byte	0x03, 0x50
        /*001a*/ 	.short	0x0000


	//----- nvinfo : EIATTR_MAXREG_COUNT
	.align		4
        /*001c*/ 	.byte	0x03, 0x1b
        /*001e*/ 	.short	0x00ff


	//----- nvinfo : EIATTR_MERCURY_ISA_VERSION
	.align		4
        /*0020*/ 	.byte	0x03, 0x5f
        /*0022*/ 	.short	0x0101


	//----- nvinfo : EIATTR_VRC_CTA_INIT_COUNT
	.align		4
        /*0024*/ 	.byte	0x02, 0x4a
	.zero		1
	.zero		1


	//----- nvinfo : EIATTR_EXIT_INSTR_OFFSETS
	.align		4
        /*0028*/ 	.byte	0x04, 0x1c
        /*002a*/ 	.short	(.L_142 - .L_141)


	//   ....[0]....
.L_141:
        /*002c*/ 	.word	0x00000010


	//----- nvinfo : EIATTR_MAX_THREADS
	.align		4
.L_142:
        /*0030*/ 	.byte	0x04, 0x05
        /*0032*/ 	.short	(.L_144 - .L_143)
.L_143:
        /*0034*/ 	.word	0x00000080
        /*0038*/ 	.word	0x00000001
        /*003c*/ 	.word	0x00000001


	//----- nvinfo : EIATTR_CBANK_PARAM_SIZE
	.align		4
.L_144:
        /*0040*/ 	.byte	0x03, 0x19
        /*0042*/ 	.short	0x0428


	//----- nvinfo : EIATTR_PARAM_CBANK
	.align		4
        /*0044*/ 	.byte	0x04, 0x0a
        /*0046*/ 	.short	(.L_146 - .L_145)
	.align		4
.L_145:
        /*0048*/ 	.word	index@(.nv.constant0._ZN7cutlass13device_kernelIN5flash19enable_sm80_to_sm89INS1_16FlashAttnFwdSm80INS1_25CollectiveMainloopFwdSm80ILi4ELi1ELb0EN4cute5tupleIJNS5_1CILi128EEENS7_ILi112EEENS7_ILi64EEEEEELi64ENS_10bfloat16_tEfNS_4arch4Sm80ELb1ELb0ELb1ELb0ELb1ELb0ELb1ELb0EEENS1_21CollectiveEpilogueFwdINS6_IJS8_SA_S9_EEENS6_IJNS7_ILi1EEESI_SI_EEESC_SE_Li128ELb0ELb1ELb0ELb0EEENS1_30DynamicPersistentTileSchedulerILi128ELi128ELb0ELb1ELb0EEEEEEEEEvNT_6ParamsE)
        /*004c*/ 	.short	0x0380
        /*004e*/ 	.short	0x0428


	//----- nvinfo : EIATTR_SW_WAR
	.align		4
.L_146:
        /*0050*/ 	.byte	0x04, 0x36
        /*0052*/ 	.short	(.L_148 - .L_147)
.L_147:
        /*0054*/ 	.word	0x00000008
.L_148:


//--------------------- .nv.info._ZN7cutlass13device_kernelIN5flash19enable_sm80_to_sm89INS1_16FlashAttnFwdSm80INS1_25CollectiveMainloopFwdSm80ILi4ELi1ELb0EN4cute5tupleIJNS5_1CILi128EEENS7_ILi112EEENS7_ILi64EEEEEELi64ENS_10bfloat16_tEfNS_4arch4Sm80ELb1ELb0ELb1ELb1ELb1ELb0ELb1ELb0EEENS1_21CollectiveEpilogueFwdINS6_IJS8_SA_S9_EEENS6_IJNS7_ILi1EEESI_SI_EEESC_SE_Li128ELb1ELb1ELb0ELb0EEENS1_19SingleTileSchedulerILb1ELb0ELb1ELi128EEEEEEEEEvNT_6ParamsE --------------------------
	.section	.nv.info._ZN7cutlass13device_kernelIN5flash19enable_sm80_to_sm89INS1_16FlashAttnFwdSm80INS1_25CollectiveMainloopFwdSm80ILi4ELi1ELb0EN4cute5tupleIJNS5_1CILi128EEENS7_ILi112EEENS7_ILi64EEEEEELi64ENS_10bfloat16_tEfNS_4arch4Sm80ELb1ELb0ELb1ELb1ELb1ELb0ELb1ELb0EEENS1_21CollectiveEpilogueFwdINS6_IJS8_SA_S9_EEENS6_IJNS7_ILi1EEESI_SI_EEESC_SE_Li128ELb1ELb1ELb0ELb0EEENS1_19SingleTileSchedulerILb1ELb0ELb1ELi128EEEEEEEEEvNT_6ParamsE,"",@"SHT_CUDA_INFO"
	.sectionflags	@""
	.align	4


	//----- nvinfo : EIATTR_CUDA_API_VERSION
	.align		4
        /*0000*/ 	.byte	0x04, 0x37
        /*0002*/ 	.short	(.L_150 - .L_149)
.L_149:
        /*0004*/ 	.word	0x00000082


	//----- nvinfo : EIATTR_KPARAM_INFO
	.align		4
.L_150:
        /*0008*/ 	.byte	0x04, 0x17
        /*000a*/ 	.short	(.L_152 - .L_151)
.L_151:
        /*000c*/ 	.word	0x00000000
        /*0010*/ 	.short	0x0000
        /*0012*/ 	.short	0x0000
        /*0014*/ 	.byte	0x00, 0xf0, 0x61, 0x10


	//----- nvinfo : EIATTR_SPARSE_MMA_MASK
	.align		4
.L_152:
        /*0018*/ 	.byte	0x03, 0x50
        /*001a*/ 	.short	0x0000


	//----- nvinfo : EIATTR_MAXREG_COUNT
	.align		4
        /*001c*/ 	.byte	0x03, 0x1b
        /*001e*/ 	.short	0x00ff


	//----- nvinfo : EIATTR_MERCURY_ISA_VERSION
	.align		4
        /*0020*/ 	.byte	0x03, 0x5f
        /*0022*/ 	.short	0x0101


	//----- nvinfo : EIATTR_VRC_CTA_INIT_COUNT
	.align		4
        /*0024*/ 	.byte	0x02, 0x4a
	.zero		1
	.zero		1


	//----- nvinfo : EIATTR_EXIT_INSTR_OFFSETS
	.align		4
        /*0028*/ 	.byte	0x04, 0x1c
        /*002a*/ 	.short	(.L_154 - .L_153)


	//   ....[0]....
.L_153:
        /*002c*/ 	.word	0x00000010


	//----- nvinfo : EIATTR_MAX_THREADS
	.align		4
.L_154:
        /*0030*/ 	.byte	0x04, 0x05
        /*0032*/ 	.short	(.L_156 - .L_155)
.L_155:
        /*0034*/ 	.word	0x00000080
        /*0038*/ 	.word	0x00000001
        /*003c*/ 	.word	0x00000001


	//----- nvinfo : EIATTR_CBANK_PARAM_SIZE
	.align		4
.L_156:
        /*0040*/ 	.byte	0x03, 0x19
        /*0042*/ 	.short	0x0418


	//----- nvinfo : EIATTR_PARAM_CBANK
	.align		4
        /*0044*/ 	.byte	0x04, 0x0a
        /*0046*/ 	.short	(.L_158 - .L_157)
	.align		4
.L_157:
        /*0048*/ 	.word	index@(.nv.constant0._ZN7cutlass13device_kernelIN5flash19enable_sm80_to_sm89INS1_16FlashAttnFwdSm80INS1_25CollectiveMainloopFwdSm80ILi4ELi1ELb0EN4cute5tupleIJNS5_1CILi128EEENS7_ILi112EEENS7_ILi64EEEEEELi64ENS_10bfloat16_tEfNS_4arch4Sm80ELb1ELb0ELb1ELb1ELb1ELb0ELb1ELb0EEENS1_21CollectiveEpilogueFwdINS6_IJS8_SA_S9_EEENS6_IJNS7_ILi1EEESI_SI_EEESC_SE_Li128ELb1ELb1ELb0ELb0EEENS1_19SingleTileSchedulerILb1ELb0ELb1ELi128EEEEEEEEEvNT_6ParamsE)
        /*004c*/ 	.short	0x0380
        /*004e*/ 	.short	0x0418


	//----- nvinfo : EIATTR_SW_WAR
	.align		4
.L_158:
        /*0050*/ 	.byte	0x04, 0x36
        /*0052*/ 	.short	(.L_160 - .L_159)
.L_159:
        /*0054*/ 	.word	0x00000008
.L_160:


//--------------------- .nv.info._ZN7cutlass13device_kernelIN5flash19enable_sm80_to_sm89INS1_16FlashAttnFwdSm80INS1_25CollectiveMainloopFwdSm80ILi4ELi1ELb0EN4cute5tupleIJNS5_1CILi128EEENS7_ILi112EEENS7_ILi64EEEEEELi64ENS_10bfloat16_tEfNS_4arch4Sm80ELb1ELb0ELb1ELb1ELb1ELb1ELb1ELb0EEENS1_21CollectiveEpilogueFwdINS6_IJS8_SA_S9_EEENS6_IJNS7_ILi1EEESI_SI_EEESC_SE_Li128ELb1ELb1ELb0ELb0EEENS1_19SingleTileSchedulerILb1ELb0ELb1ELi128EEEEEEEEEvNT_6ParamsE --------------------------
	.section	.nv.info._ZN7cutlass13device_kernelIN5flash19enable_sm80_to_sm89INS1_16FlashAttnFwdSm80INS1_25CollectiveMainloopFwdSm80ILi4ELi1ELb0EN4cute5tupleIJNS5_1CILi128EEENS7_ILi112EEENS7_ILi64EEEEEELi64ENS_10bfloat16_tEfNS_4arch4Sm80ELb1ELb0ELb1ELb1ELb1ELb1ELb1ELb0EEENS1_21CollectiveEpilogueFwdINS6_IJS8_SA_S9_EEENS6_IJNS7_ILi1EEESI_SI_EEESC_SE_Li128ELb1ELb1ELb0ELb0EEENS1_19SingleTileSchedulerILb1ELb0ELb1ELi128EEEEEEEEEvNT_6ParamsE,"",@"SHT_CUDA_INFO"
	.sectionflags	@""
	.align	4


	//----- nvinfo : EIATTR_CUDA_API_VERSION
	.align		4
        /*0000*/ 	.byte	0x04, 0x37
        /*0002*/ 	.short	(.L_162 - .L_161)
.L_161:
        /*0004*/ 	.word	0x00000082


	//----- nvinfo : EIATTR_KPARAM_INFO
	.align		4
.L_162:
        /*0008*/ 	.byte	0x04, 0x17
        /*000a*/ 	.short	(.L_164 - .L_163)
.L_163:
        /*000c*/ 	.word	0x00000000
        /*0010*/ 	.short	0x0000
        /*0012*/ 	.short	0x0000
        /*0014*/ 	.byte	0x00, 0xf0, 0x61, 0x10


	//----- nvinfo : EIATTR_SPARSE_MMA_MASK
	.align		4
.L_164:
        /*0018*/ 	.byte	0x03, 0x50
        /*001a*/ 	.short	0x0000


	//----- nvinfo : EIATTR_MAXREG_COUNT
	.align		4
        /*001c*/ 	.byte	0x03, 0x1b
        /*001e*/ 	.short	0x00ff


	//----- nvinfo : EIATTR_MERCURY_ISA_VERSION
	.align		4
        /*0020*/ 	.byte	0x03, 0x5f
        /*0022*/ 	.short	0x0101


	//----- nvinfo : EIATTR_VRC_CTA_INIT_COUNT
	.align		4
        /*0024*/ 	.byte	0x02, 0x4a
	.zero		1
	.zero		1


	//----- nvinfo : EIATTR_EXIT_INSTR_OFFSETS
	.align		4
        /*0028*/ 	.byte	0x04, 0x1c
        /*002a*/ 	.short	(.L_166 - .L_165)


	//   ....[0]....
.L_165:
        /*002c*/ 	.word	0x00000010


	//----- nvinfo : EIATTR_MAX_THREADS
	.align		4
.L_166:
        /*0030*/ 	.byte	0x04, 0x05
        /*0032*/ 	.short	(.L_168 - .L_167)
.L_167:
        /*0034*/ 	.word	0x00000080
        /*0038*/ 	.word	0x00000001
        /*003c*/ 	.word	0x00000001


	//----- nvinfo : EIATTR_CBANK_PARAM_SIZE
	.align		4
.L_168:
        /*0040*/ 	.byte	0x03, 0x19
        /*0042*/ 	.short	0x0418


	//----- nvinfo : EIATTR_PARAM_CBANK
	.align		4
        /*0044*/ 	.byte	0x04, 0x0a
        /*0046*/ 	.short	(.L_170 - .L_169)
	.align		4
.L_169:
        /*0048*/ 	.word	index@(.nv.constant0._ZN7cutlass13device_kernelIN5flash19enable_sm80_to_sm89INS1_16FlashAttnFwdSm80INS1_25CollectiveMainloopFwdSm80ILi4ELi1ELb0EN4cute5tupleIJNS5_1CILi128EEENS7_ILi112EEENS7_ILi64EEEEEELi64ENS_10bfloat16_tEfNS_4arch4Sm80ELb1ELb0ELb1ELb1ELb1ELb1ELb1ELb0EEENS1_21CollectiveEpilogueFwdINS6_IJS8_SA_S9_EEENS6_IJNS7_ILi1EEESI_SI_EEESC_SE_Li128ELb1ELb1ELb0ELb0EEENS1_19SingleTileSchedulerILb1ELb0ELb1ELi128EEEEEEEEEvNT_6ParamsE)
        /*004c*/ 	.short	0x0380
        /*004e*/ 	.short	0x0418


	//----- nvinfo : EIATTR_SW_WAR
	.align		4
.L_170:
        /*0050*/ 	.byte	0x04, 0x36
        /*0052*/ 	.short	(.L_172 - .L_171)
.L_171:
        /*0054*/ 	.word	0x00000008
.L_172:


//--------------------- .nv.callgraph             --------------------------
	.section	.nv.callgraph,"",@"SHT_CUDA_CALLGRAPH"
	.align	4
	.sectionentsize	8
	.align		4
        /*0000*/ 	.word	0x00000000
	.align		4
        /*0004*/ 	.word	0xffffffff
	.align		4
        /*0008*/ 	.word	0x00000000
	.align		4
        /*000c*/ 	.word	0xfffffffe
	.align		4
        /*0010*/ 	.word	0x00000000
	.align		4
        /*0014*/ 	.word	0xfffffffd
	.align		4
        /*0018*/ 	.word	0x00000000
	.align		4
        /*001c*/ 	.word	0xfffffffc


//--------------------- .nv.constant4             --------------------------
	.section	.nv.constant4,"a",@progbits
	.align	8
	.align		8
.nv.constant4:
        /*0000*/ 	.dword	_ZN79_INTERNAL_eedeaa7d_43_flash_fwd_hdim64_bf16_paged_softcap_sm80_cu_f3e6f9ee_36794cuda3std3__45__cpo5beginE
	.align		8
        /*0008*/ 	.dword	_ZN79_INTERNAL_eedeaa7d_43_flash_fwd_hdim64_bf16_paged_softcap_sm80_cu_f3e6f9ee_36794cuda3std3__45__cpo3endE
	.align		8
        /*0010*/ 	.dword	_ZN79_INTERNAL_eedeaa7d_43_flash_fwd_hdim64_bf16_paged_softcap_sm80_cu_f3e6f9ee_36794cuda3std3__45__cpo6cbeginE
	.align		8
        /*0018*/ 	.dword	_ZN79_INTERNAL_eedeaa7d_43_flash_fwd_hdim64_bf16_paged_softcap_sm80_cu_f3e6f9ee_36794cuda3std3__45__cpo4cendE
	.align		8
        /*0020*/ 	.dword	_ZN79_INTERNAL_eedeaa7d_43_flash_fwd_hdim64_bf16_paged_softcap_sm80_cu_f3e6f9ee_36794cuda3std3__481_GLOBAL__N__eedeaa7d_43_flash_fwd_hdim64_bf16_paged_softcap_sm80_cu_f3e6f9ee_36796ignoreE
	.align		8
        /*0028*/ 	.dword	_ZN79_INTERNAL_eedeaa7d_43_flash_fwd_hdim64_bf16_paged_softcap_sm80_cu_f3e6f9ee_36794cuda3std3__419piecewise_constructE
	.align		8
        /*0030*/ 	.dword	_ZN79_INTERNAL_eedeaa7d_43_flash_fwd_hdim64_bf16_paged_softcap_sm80_cu_f3e6f9ee_36794cuda3std3__48in_placeE
	.align		8
        /*0038*/ 	.dword	_ZN79_INTERNAL_eedeaa7d_43_flash_fwd_hdim64_bf16_paged_softcap_sm80_cu_f3e6f9ee_36794cuda3std6ranges3__45__cpo4swapE
	.align		8
        /*0040*/ 	.dword	_ZN79_INTERNAL_eedeaa7d_43_flash_fwd_hdim64_bf16_paged_softcap_sm80_cu_f3e6f9ee_36794cuda3std6ranges3__45__cpo9iter_moveE
	.align		8
        /*0048*/ 	.dword	_ZN79_INTERNAL_eedeaa7d_43_flash_fwd_hdim64_bf16_paged_softcap_sm80_cu_f3e6f9ee_36794cute7productE
	.align		8
        /*0050*/ 	.dword	_ZN79_INTERNAL_eedeaa7d_43_flash_fwd_hdim64_bf16_paged_softcap_sm80_cu_f3e6f9ee_36794cute1_E


//--------------------- .text._ZN7cutlass13device_kernelIN5flash19enable_sm80_to_sm89INS1_16FlashAttnFwdSm80INS1_25CollectiveMainloopFwdSm80ILi4ELi1ELb0EN4cute5tupleIJNS5_1CILi128EEENS7_ILi112EEENS7_ILi64EEEEEELi64ENS_10bfloat16_tEfNS_4arch4Sm80ELb0ELb0ELb1ELb0ELb1ELb0ELb1ELb0EEENS1_21CollectiveEpilogueFwdINS6_IJS8_SA_S9_EEENS6_IJNS7_ILi1EEESI_SI_EEESC_SE_Li128ELb0ELb1ELb0ELb0EEENS1_19SingleTileSchedulerILb0ELb0ELb1ELi128EEEEEEEEEvNT_6ParamsE --------------------------
	.section	.text._ZN7cutlass13device_kernelIN5flash19enable_sm80_to_sm89INS1_16FlashAttnFwdSm80INS1_25CollectiveMainloopFwdSm80ILi4ELi1ELb0EN4cute5tupleIJNS5_1CILi128EEENS7_ILi112EEENS7_ILi64EEEEEELi64ENS_10bfloat16_tEfNS_4arch4Sm80ELb0ELb0ELb1ELb0ELb1ELb0ELb1ELb0EEENS1_21CollectiveEpilogueFwdINS6_IJS8_SA_S9_EEENS6_IJNS7_ILi1EEESI_SI_EEESC_SE_Li128ELb0ELb1ELb0ELb0EEENS1_19SingleTileSchedulerILb0ELb0ELb1ELi128EEEEEEEEEvNT_6ParamsE,"ax",@progbits
	.align	128
.text._ZN7cutlass13device_kernelIN5flash19enable_sm80_to_sm89INS1_16FlashAttnFwdSm80INS1_25CollectiveMainloopFwdSm80ILi4ELi1ELb0EN4cute5tupleIJNS5_1CILi128EEENS7_ILi112EEENS7_ILi64EEEEEELi64ENS_10bfloat16_tEfNS_4arch4Sm80ELb0ELb0ELb1ELb0ELb1ELb0ELb1ELb0EEENS1_21CollectiveEpilogueFwdINS6_IJS8_SA_S9_EEENS6_IJNS7_ILi1EEESI_SI_EEESC_SE_Li128ELb0ELb1ELb0ELb0EEENS1_19SingleTileSchedulerILb0ELb0ELb1ELi128EEEEEEEEEvNT_6ParamsE:
        .type           _ZN7cutlass13device_kernelIN5flash19enable_sm80_to_sm89INS1_16FlashAttnFwdSm80INS1_25CollectiveMainloopFwdSm80ILi4ELi1ELb0EN4cute5tupleIJNS5_1CILi128EEENS7_ILi112EEENS7_ILi64EEEEEELi64ENS_10bfloat16_tEfNS_4arch4Sm80ELb0ELb0ELb1ELb0ELb1ELb0ELb1ELb0EEENS1_21CollectiveEpilogueFwdINS6_IJS8_SA_S9_EEENS6_IJNS7_ILi1EEESI_SI_EEESC_SE_Li128ELb0ELb1ELb0ELb0EEENS1_19SingleTileSchedulerILb0ELb0ELb1ELi128EEEEEEEEEvNT_6ParamsE,@function
        .size           _ZN7cutlass13device_kernelIN5flash19enable_sm80_to_sm89INS1_16FlashAttnFwdSm80INS1_25CollectiveMainloopFwdSm80ILi4ELi1ELb0EN4cute5tupleIJNS5_1CILi128EEENS7_ILi112EEENS7_ILi64EEEEEELi64ENS_10bfloat16_tEfNS_4arch4Sm80ELb0ELb0ELb1ELb0ELb1ELb0ELb1ELb0EEENS1_21CollectiveEpilogueFwdINS6_IJS8_SA_S9_EEENS6_IJNS7_ILi1EEESI_SI_EEESC_SE_Li128ELb0ELb1ELb0ELb0EEENS1_19SingleTileSchedulerILb0ELb0ELb1ELi128EEEEEEEEEvNT_6ParamsE,(.L_x_9 - _ZN7cutlass13device_kernelIN5flash19enable_sm80_to_sm89INS1_16FlashAttnFwdSm80INS1_25CollectiveMainloopFwdSm80ILi4ELi1ELb0EN4cute5tupleIJNS5_1CILi128EEENS7_ILi112EEENS7_ILi64EEEEEELi64ENS_10bfloat16_tEfNS_4arch4Sm80ELb0ELb0ELb1ELb0ELb1ELb0ELb1ELb0EEENS1_21CollectiveEpilogueFwdINS6_IJS8_SA_S9_EEENS6_IJNS7_ILi1EEESI_SI_EEESC_SE_Li128ELb0ELb1ELb0ELb0EEENS1_19SingleTileSchedulerILb0ELb0ELb1ELi128EEEEEEEEEvNT_6ParamsE)
        .other          _ZN7cutlass13device_kernelIN5flash19enable_sm80_to_sm89INS1_16FlashAttnFwdSm80INS1_25CollectiveMainloopFwdSm80ILi4ELi1ELb0EN4cute5tupleIJNS5_1CILi128EEENS7_ILi112EEENS7_ILi64EEEEEELi64ENS_10bfloat16_tEfNS_4arch4Sm80ELb0ELb0ELb1ELb0ELb1ELb0ELb1ELb0EEENS1_21CollectiveEpilogueFwdINS6_IJS8_SA_S9_EEENS6_IJNS7_ILi1EEESI_SI_EEESC_SE_Li128ELb0ELb1ELb0ELb0EEENS1_19SingleTileSchedulerILb0ELb0ELb1ELi128EEEEEEEEEvNT_6ParamsE,@"STO_CUDA_ENTRY STV_DEFAULT"
_ZN7cutlass13device_kernelIN5flash19enable_sm80_to_sm89INS1_16FlashAttnFwdSm80INS1_25CollectiveMainloopFwdSm80ILi4ELi1ELb0EN4cute5tupleIJNS5_1CILi128EEENS7_ILi112EEENS7_ILi64EEEEEELi64ENS_10bfloat16_tEfNS_4arch4Sm80ELb0ELb0ELb1ELb0ELb1ELb0ELb1ELb0EEENS1_21CollectiveEpilogueFwdINS6_IJS8_SA_S9_EEENS6_IJNS7_ILi1EEESI_SI_EEESC_SE_Li128ELb0ELb1ELb0ELb0EEENS1_19SingleTileSchedulerILb0ELb0ELb1ELi128EEEEEEEEEvNT_6ParamsE:
[----:B------:R-:W-:Y:S01]  /*0000*/  LDC R1, c[0x0][0x37c] ;  /* 0x0000df00ff017b82 */ /* 0x000fe20000000800 */
[----:B------:R-:W-:Y:S05]  /*0010*/  EXIT ;  /* 0x000000000000794d */ /* 0x000fea0003800000 */
.L_x_0:
[----:B------:R-:W-:-:S00]  /*0020*/  BRA `(.L_x_0) ;  /* 0xfffffffc00fc7947 */ /* 0x000fc0000383ffff */
[----:B------:R-:W-:-:S00]  /*0030*/  NOP ;  /* 0x0000000000007918 */ /* 0x000fc00000000000 */
        /* <DEDUP_REMOVED lines=12> */
.L_x_9:


//--------------------- .text._ZN7cutlass13device_kernelIN5flash19enable_sm80_to_sm89INS1_16FlashAttnFwdSm80INS1_25CollectiveMainloopFwdSm80ILi4ELi1ELb0EN4cute5tupleIJNS5_1CILi128EEENS7_ILi112EEENS7_ILi64EEEEEELi64ENS_10bfloat16_tEfNS_4arch4Sm80ELb0ELb0ELb1ELb1ELb1ELb0ELb1ELb0EEENS1_21CollectiveEpilogueFwdINS6_IJS8_SA_S9_EEENS6_IJNS7_ILi1EEESI_SI_EEESC_SE_Li128ELb1ELb1ELb0ELb0EEENS1_19SingleTileSchedulerILb1ELb0ELb1ELi128EEEEEEEEEvNT_6ParamsE --------------------------
	.section	.text._ZN7cutlass13device_kernelIN5flash19enable_sm80_to_sm89INS1_16FlashAttnFwdSm80INS1_25CollectiveMainloopFwdSm80ILi4ELi1ELb0EN4cute5tupleIJNS5_1CILi128EEENS7_ILi112EEENS7_ILi64EEEEEELi64ENS_10bfloat16_tEfNS_4arch4Sm80ELb0ELb0ELb1ELb1ELb1ELb0ELb1ELb0EEENS1_21CollectiveEpilogueFwdINS6_IJS8_SA_S9_EEENS6_IJNS7_ILi1EEESI_SI_EEESC_SE_Li128ELb1ELb1ELb0ELb0EEENS1_19SingleTileSchedulerILb1ELb0ELb1ELi128EEEEEEEEEvNT_6ParamsE,"ax",@progbits
	.align	128
.text._ZN7cutlass13device_kernelIN5flash19enable_sm80_to_sm89INS1_16FlashAttnFwdSm80INS1_25CollectiveMainloopFwdSm80ILi4ELi1ELb0EN4cute5tupleIJNS5_1CILi128EEENS7_ILi112EEENS7_ILi64EEEEEELi64ENS_10bfloat16_tEfNS_4arch4Sm80ELb0ELb0ELb1ELb1ELb1ELb0ELb1ELb0EEENS1_21CollectiveEpilogueFwdINS6_IJS8_SA_S9_EEENS6_IJNS7_ILi1EEESI_SI_EEESC_SE_Li128ELb1ELb1ELb0ELb0EEENS1_19SingleTileSchedulerILb1ELb0ELb1ELi128EEEEEEEEEvNT_6ParamsE:
        .type           _ZN7cutlass13device_kernelIN5flash19enable_sm80_to_sm89INS1_16FlashAttnFwdSm80INS1_25CollectiveMainloopFwdSm80ILi4ELi1ELb0EN4cute5tupleIJNS5_1CILi128EEENS7_ILi112EEENS7_ILi64EEEEEELi64ENS_10bfloat16_tEfNS_4arch4Sm80ELb0ELb0ELb1ELb1ELb1ELb0ELb1ELb0EEENS1_21CollectiveEpilogueFwdINS6_IJS8_SA_S9_EEENS6_IJNS7_ILi1EEESI_SI_EEESC_SE_Li128ELb1ELb1ELb0ELb0EEENS1_19SingleTileSchedulerILb1ELb0ELb1ELi128EEEEEEEEEvNT_6ParamsE,@function
        .size           _ZN7cutlass13device_kernelIN5flash19enable_sm80_to_sm89INS1_16FlashAttnFwdSm80INS1_25CollectiveMainloopFwdSm80ILi4ELi1ELb0EN4cute5tupleIJNS5_1CILi128EEENS7_ILi112EEENS7_ILi64EEEEEELi64ENS_10bfloat16_tEfNS_4arch4Sm80ELb0ELb0ELb1ELb1ELb1ELb0ELb1ELb0EEENS1_21CollectiveEpilogueFwdINS6_IJS8_SA_S9_EEENS6_IJNS7_ILi1EEESI_SI_EEESC_SE_Li128ELb1ELb1ELb0ELb0EEENS1_19SingleTileSchedulerILb1ELb0ELb1ELi128EEEEEEEEEvNT_6ParamsE,(.L_x_10 - _ZN7cutlass13device_kernelIN5flash19enable_sm80_to_sm89INS1_16FlashAttnFwdSm80INS1_25CollectiveMainloopFwdSm80ILi4ELi1ELb0EN4cute5tupleIJNS5_1CILi128EEENS7_ILi112EEENS7_ILi64EEEEEELi64ENS_10bfloat16_tEfNS_4arch4Sm80ELb0ELb0ELb1ELb1ELb1ELb0ELb1ELb0EEENS1_21CollectiveEpilogueFwdINS6_IJS8_SA_S9_EEENS6_IJNS7_ILi1EEESI_SI_EEESC_SE_Li128ELb1ELb1ELb0ELb0EEENS1_19SingleTileSchedulerILb1ELb0ELb1ELi128EEEEEEEEEvNT_6ParamsE)
        .other          _ZN7cutlass13device_kernelIN5flash19enable_sm80_to_sm89INS1_16FlashAttnFwdSm80INS1_25CollectiveMainloopFwdSm80ILi4ELi1ELb0EN4cute5tupleIJNS5_1CILi128EEENS7_ILi112EEENS7_ILi64EEEEEELi64ENS_10bfloat16_tEfNS_4arch4Sm80ELb0ELb0ELb1ELb1ELb1ELb0ELb1ELb0EEENS1_21CollectiveEpilogueFwdINS6_IJS8_SA_S9_EEENS6_IJNS7_ILi1EEESI_SI_EEESC_SE_Li128ELb1ELb1ELb0ELb0EEENS1_19SingleTileSchedulerILb1ELb0ELb1ELi128EEEEEEEEEvNT_6ParamsE,@"STO_CUDA_ENTRY STV_DEFAULT"
_ZN7cutlass13device_kernelIN5flash19enable_sm80_to_sm89INS1_16FlashAttnFwdSm80INS1_25CollectiveMainloopFwdSm80ILi4ELi1ELb0EN4cute5tupleIJNS5_1CILi128EEENS7_ILi112EEENS7_ILi64EEEEEELi64ENS_10bfloat16_tEfNS_4arch4Sm80ELb0ELb0ELb1ELb1ELb1ELb0ELb1ELb0EEENS1_21CollectiveEpilogueFwdINS6_IJS8_SA_S9_EEENS6_IJNS7_ILi1EEESI_SI_EEESC_SE_Li128ELb1ELb1ELb0ELb0EEENS1_19SingleTileSchedulerILb1ELb0ELb1ELi128EEEEEEEEEvNT_6ParamsE:
[----:B------:R-:W-:Y:S01]  /*0000*/  LDC R1, c[0x0][0x37c] ;  /* 0x0000df00ff017b82 */ /* 0x000fe20000000800 */
[----:B------:R-:W-:Y:S05]  /*0010*/  EXIT ;  /* 0x000000000000794d */ /* 0x000fea0003800000 */
.L_x_1:
        /* <DEDUP_REMOVED lines=14> */
.L_x_10:


//--------------------- .text._ZN7cutlass13device_kernelIN5flash19enable_sm80_to_sm89INS1_16FlashAttnFwdSm80INS1_25CollectiveMainloopFwdSm80ILi4ELi1ELb0EN4cute5tupleIJNS5_1CILi128EEENS7_ILi112EEENS7_ILi64EEEEEELi64ENS_10bfloat16_tEfNS_4arch4Sm80ELb0ELb0ELb1ELb1ELb1ELb1ELb1ELb0EEENS1_21CollectiveEpilogueFwdINS6_IJS8_SA_S9_EEENS6_IJNS7_ILi1EEESI_SI_EEESC_SE_Li128ELb1ELb1ELb0ELb0EEENS1_19SingleTileSchedulerILb1ELb0ELb1ELi128EEEEEEEEEvNT_6ParamsE --------------------------
	.section	.text._ZN7cutlass13device_kernelIN5flash19enable_sm80_to_sm89INS1_16FlashAttnFwdSm80INS1_25CollectiveMainloopFwdSm80ILi4ELi1ELb0EN4cute5tupleIJNS5_1CILi128EEENS7_ILi112EEENS7_ILi64EEEEEELi64ENS_10bfloat16_tEfNS_4arch4Sm80ELb0ELb0ELb1ELb1ELb1ELb1ELb1ELb0EEENS1_21CollectiveEpilogueFwdINS6_IJS8_SA_S9_EEENS6_IJNS7_ILi1EEESI_SI_EEESC_SE_Li128ELb1ELb1ELb0ELb0EEENS1_19SingleTileSchedulerILb1ELb0ELb1ELi128EEEEEEEEEvNT_6ParamsE,"ax",@progbits
	.align	128
.text._ZN7cutlass13device_kernelIN5flash19enable_sm80_to_sm89INS1_16FlashAttnFwdSm80INS1_25CollectiveMainloopFwdSm80ILi4ELi1ELb0EN4cute5tupleIJNS5_1CILi128EEENS7_ILi112EEENS7_ILi64EEEEEELi64ENS_10bfloat16_tEfNS_4arch4Sm80ELb0ELb0ELb1ELb1ELb1ELb1ELb1ELb0EEENS1_21CollectiveEpilogueFwdINS6_IJS8_SA_S9_EEENS6_IJNS7_ILi1EEESI_SI_EEESC_SE_Li128ELb1ELb1ELb0ELb0EEENS1_19SingleTileSchedulerILb1ELb0ELb1ELi128EEEEEEEEEvNT_6ParamsE:
        .type           _ZN7cutlass13device_kernelIN5flash19enable_sm80_to_sm89INS1_16FlashAttnFwdSm80INS1_25CollectiveMainloopFwdSm80ILi4ELi1ELb0EN4cute5tupleIJNS5_1CILi128EEENS7_ILi112EEENS7_ILi64EEEEEELi64ENS_10bfloat16_tEfNS_4arch4Sm80ELb0ELb0ELb1ELb1ELb1ELb1ELb1ELb0EEENS1_21CollectiveEpilogueFwdINS6_IJS8_SA_S9_EEENS6_IJNS7_ILi1EEESI_SI_EEESC_SE_Li128ELb1ELb1ELb0ELb0EEENS1_19SingleTileSchedulerILb1ELb0ELb1ELi128EEEEEEEEEvNT_6ParamsE,@function
        .size           _ZN7cutlass13device_kernelIN5flash19enable_sm80_to_sm89INS1_16FlashAttnFwdSm80INS1_25CollectiveMainloopFwdSm80ILi4ELi1ELb0EN4cute5tupleIJNS5_1CILi128EEENS7_ILi112EEENS7_ILi64EEEEEELi64ENS_10bfloat16_tEfNS_4arch4Sm80ELb0ELb0ELb1ELb1ELb1ELb1ELb1ELb0EEENS1_21CollectiveEpilogueFwdINS6_IJS8_SA_S9_EEENS6_IJNS7_ILi1EEESI_SI_EEESC_SE_Li128ELb1ELb1ELb0ELb0EEENS1_19SingleTileSchedulerILb1ELb0ELb1ELi128EEEEEEEEEvNT_6ParamsE,(.L_x_11 - _ZN7cutlass13device_kernelIN5flash19enable_sm80_to_sm89INS1_16FlashAttnFwdSm80INS1_25CollectiveMainloopFwdSm80ILi4ELi1ELb0EN4cute5tupleIJNS5_1CILi128EEENS7_ILi112EEENS7_ILi64EEEEEELi64ENS_10bfloat16_tEfNS_4arch4Sm80ELb0ELb0ELb1ELb1ELb1ELb1ELb1ELb0EEENS1_21CollectiveEpilogueFwdINS6_IJS8_SA_S9_EEENS6_IJNS7_ILi1EEESI_SI_EEESC_SE_Li128ELb1ELb1ELb0ELb0EEENS1_19SingleTileSchedulerILb1ELb0ELb1ELi128EEEEEEEEEvNT_6ParamsE)
        .other          _ZN7cutlass13device_kernelIN5flash19enable_sm80_to_sm89INS1_16FlashAttnFwdSm80INS1_25CollectiveMainloopFwdSm80ILi4ELi1ELb0EN4cute5tupleIJNS5_1CILi128EEENS7_ILi112EEENS7_ILi64EEEEEELi64ENS_10bfloat16_tEfNS_4arch4Sm80ELb0ELb0ELb1ELb1ELb1ELb1ELb1ELb0EEENS1_21CollectiveEpilogueFwdINS6_IJS8_SA_S9_EEENS6_IJNS7_ILi1EEESI_SI_EEESC_SE_Li128ELb1ELb1ELb0ELb0EEENS1_19SingleTileSchedulerILb1ELb0ELb1ELi128EEEEEEEEEvNT_6ParamsE,@"STO_CUDA_ENTRY STV_DEFAULT"
_ZN7cutlass13device_kernelIN5flash19enable_sm80_to_sm89INS1_16FlashAttnFwdSm80INS1_25CollectiveMainloopFwdSm80ILi4ELi1ELb0EN4cute5tupleIJNS5_1CILi128EEENS7_ILi112EEENS7_ILi64EEEEEELi64ENS_10bfloat16_tEfNS_4arch4Sm80ELb0ELb0ELb1ELb1ELb1ELb1ELb1ELb0EEENS1_21CollectiveEpilogueFwdINS6_IJS8_SA_S9_EEENS6_IJNS7_ILi1EEESI_SI_EEESC_SE_Li128ELb1ELb1ELb0ELb0EEENS1_19SingleTileSchedulerILb1ELb0ELb1ELi128EEEEEEEEEvNT_6ParamsE:
[----:B------:R-:W-:Y:S01]  /*0000*/  LDC R1, c[0x0][0x37c] ;  /* 0x0000df00ff017b82 */ /* 0x000fe20000000800 */
[----:B------:R-:W-:Y:S05]  /*0010*/  EXIT ;  /* 0x000000000000794d */ /* 0x000fea0003800000 */
.L_x_2:
        /* <DEDUP_REMOVED lines=14> */
.L_x_11:


//--------------------- .text._ZN7cutlass13device_kernelIN5flash19enable_sm80_to_sm89INS1_16FlashAttnFwdSm80INS1_25CollectiveMainloopFwdSm80ILi4ELi1ELb0EN4cute5tupleIJNS5_1CILi128EEENS7_ILi96EEENS7_ILi64EEEEEELi64ENS_10bfloat16_tEfNS_4arch4Sm80ELb0ELb1ELb1ELb0ELb1ELb0ELb1ELb0EEENS1_21CollectiveEpilogueFwdINS6_IJS8_SA_S9_EEENS6_IJNS7_ILi1EEESI_SI_EEESC_SE_Li128ELb0ELb1ELb0ELb0EEENS1_19SingleTileSchedulerILb0ELb0ELb1ELi128EEEEEEEEEvNT_6ParamsE --------------------------
	.section	.text._ZN7cutlass13device_kernelIN5flash19enable_sm80_to_sm89INS1_16FlashAttnFwdSm80INS1_25CollectiveMainloopFwdSm80ILi4ELi1ELb0EN4cute5tupleIJNS5_1CILi128EEENS7_ILi96EEENS7_ILi64EEEEEELi64ENS_10bfloat16_tEfNS_4arch4Sm80ELb0ELb1ELb1ELb0ELb1ELb0ELb1ELb0EEENS1_21CollectiveEpilogueFwdINS6_IJS8_SA_S9_EEENS6_IJNS7_ILi1EEESI_SI_EEESC_SE_Li128ELb0ELb1ELb0ELb0EEENS1_19SingleTileSchedulerILb0ELb0ELb1ELi128EEEEEEEEEvNT_6ParamsE,"ax",@progbits
	.align	128
.text._ZN7cutlass13device_kernelIN5flash19enable_sm80_to_sm89INS1_16FlashAttnFwdSm80INS1_25CollectiveMainloopFwdSm80ILi4ELi1ELb0EN4cute5tupleIJNS5_1CILi128EEENS7_ILi96EEENS7_ILi64EEEEEELi64ENS_10bfloat16_tEfNS_4arch4Sm80ELb0ELb1ELb1ELb0ELb1ELb0ELb1ELb0EEENS1_21CollectiveEpilogueFwdINS6_IJS8_SA_S9_EEENS6_IJNS7_ILi1EEESI_SI_EEESC_SE_Li128ELb0ELb1ELb0ELb0EEENS1_19SingleTileSchedulerILb0ELb0ELb1ELi128EEEEEEEEEvNT_6ParamsE:
        .type           _ZN7cutlass13device_kernelIN5flash19enable_sm80_to_sm89INS1_16FlashAttnFwdSm80INS1_25CollectiveMainloopFwdSm80ILi4ELi1ELb0EN4cute5tupleIJNS5_1CILi128EEENS7_ILi96EEENS7_ILi64EEEEEELi64ENS_10bfloat16_tEfNS_4arch4Sm80ELb0ELb1ELb1ELb0ELb1ELb0ELb1ELb0EEENS1_21CollectiveEpilogueFwdINS6_IJS8_SA_S9_EEENS6_IJNS7_ILi1EEESI_SI_EEESC_SE_Li128ELb0ELb1ELb0ELb0EEENS1_19SingleTileSchedulerILb0ELb0ELb1ELi128EEEEEEEEEvNT_6ParamsE,@function
        .size           _ZN7cutlass13device_kernelIN5flash19enable_sm80_to_sm89INS1_16FlashAttnFwdSm80INS1_25CollectiveMainloopFwdSm80ILi4ELi1ELb0EN4cute5tupleIJNS5_1CILi128EEENS7_ILi96EEENS7_ILi64EEEEEELi64ENS_10bfloat16_tEfNS_4arch4Sm80ELb0ELb1ELb1ELb0ELb1ELb0ELb1ELb0EEENS1_21CollectiveEpilogueFwdINS6_IJS8_SA_S9_EEENS6_IJNS7_ILi1EEESI_SI_EEESC_SE_Li128ELb0ELb1ELb0ELb0EEENS1_19SingleTileSchedulerILb0ELb0ELb1ELi128EEEEEEEEEvNT_6ParamsE,(.L_x_12 - _ZN7cutlass13device_kernelIN5flash19enable_sm80_to_sm89INS1_16FlashAttnFwdSm80INS1_25CollectiveMainloopFwdSm80ILi4ELi1ELb0EN4cute5tupleIJNS5_1CILi128EEENS7_ILi96EEENS7_ILi64EEEEEELi64ENS_10bfloat16_tEfNS_4arch4Sm80ELb0ELb1ELb1ELb0ELb1ELb0ELb1ELb0EEENS1_21CollectiveEpilogueFwdINS6_IJS8_SA_S9_EEENS6_IJNS7_ILi1EEESI_SI_EEESC_SE_Li128ELb0ELb1ELb0ELb0EEENS1_19SingleTileSchedulerILb0ELb0ELb1ELi128EEEEEEEEEvNT_6ParamsE)
        .other          _ZN7cutlass13device_kernelIN5flash19enable_sm80_to_sm89INS1_16FlashAttnFwdSm80INS1_25CollectiveMainloopFwdSm80ILi4ELi1ELb0EN4cute5tupleIJNS5_1CILi128EEENS7_ILi96EEENS7_ILi64EEEEEELi64ENS_10bfloat16_tEfNS_4arch4Sm80ELb0ELb1ELb1ELb0ELb1ELb0ELb1ELb0EEENS1_21CollectiveEpilogueFwdINS6_IJS8_SA_S9_EEENS6_IJNS7_ILi1EEESI_SI_EEESC_SE_Li128ELb0ELb1ELb0ELb0EEENS1_19SingleTileSchedulerILb0ELb0ELb1ELi128EEEEEEEEEvNT_6ParamsE,@"STO_CUDA_ENTRY STV_DEFAULT"
_ZN7cutlass13device_kernelIN5flash19enable_sm80_to_sm89INS1_16FlashAttnFwdSm80INS1_25CollectiveMainloopFwdSm80ILi4ELi1ELb0EN4cute5tupleIJNS5_1CILi128EEENS7_ILi96EEENS7_ILi64EEEEEELi64ENS_10bfloat16_tEfNS_4arch4Sm80ELb0ELb1ELb1ELb0ELb1ELb0ELb1ELb0EEENS1_21CollectiveEpilogueFwdINS6_IJS8_SA_S9_EEENS6_IJNS7_ILi1EEESI_SI_EEESC_SE_Li128ELb0ELb1ELb0ELb0EEENS1_19SingleTileSchedulerILb0ELb0ELb1ELi128EEEEEEEEEvNT_6ParamsE:
[----:B------:R-:W-:Y:S01]  /*0000*/  LDC R1, c[0x0][0x37c] ;  /* 0x0000df00ff017b82 */ /* 0x000fe20000000800 */
[----:B------:R-:W-:Y:S05]  /*0010*/  EXIT ;  /* 0x000000000000794d */ /* 0x000fea0003800000 */
.L_x_3:
        /* <DEDUP_REMOVED lines=14> */
.L_x_12:


//--------------------- .text._ZN7cutlass13device_kernelIN5flash19enable_sm80_to_sm89INS1_16FlashAttnFwdSm80INS1_25CollectiveMainloopFwdSm80ILi4ELi1ELb0EN4cute5tupleIJNS5_1CILi128EEENS7_ILi96EEENS7_ILi64EEEEEELi64ENS_10bfloat16_tEfNS_4arch4Sm80ELb0ELb1ELb1ELb1ELb1ELb0ELb1ELb0EEENS1_21CollectiveEpilogueFwdINS6_IJS8_SA_S9_EEENS6_IJNS7_ILi1EEESI_SI_EEESC_SE_Li128ELb1ELb1ELb0ELb0EEENS1_19SingleTileSchedulerILb1ELb0ELb1ELi128EEEEEEEEEvNT_6ParamsE --------------------------
	.section	.text._ZN7cutlass13device_kernelIN5flash19enable_sm80_to_sm89INS1_16FlashAttnFwdSm80INS1_25CollectiveMainloopFwdSm80ILi4ELi1ELb0EN4cute5tupleIJNS5_1CILi128EEENS7_ILi96EEENS7_ILi64EEEEEELi64ENS_10bfloat16_tEfNS_4arch4Sm80ELb0ELb1ELb1ELb1ELb1ELb0ELb1ELb0EEENS1_21CollectiveEpilogueFwdINS6_IJS8_SA_S9_EEENS6_IJNS7_ILi1EEESI_SI_EEESC_SE_Li128ELb1ELb1ELb0ELb0EEENS1_19SingleTileSchedulerILb1ELb0ELb1ELi128EEEEEEEEEvNT_6ParamsE,"ax",@progbits
	.align	128
.text._ZN7cutlass13device_kernelIN5flash19enable_sm80_to_sm89INS1_16FlashAttnFwdSm80INS1_25CollectiveMainloopFwdSm80ILi4ELi1ELb0EN4cute5tupleIJNS5_1CILi128EEENS7_ILi96EEENS7_ILi64EEEEEELi64ENS_10bfloat16_tEfNS_4arch4Sm80ELb0ELb1ELb1ELb1ELb1ELb0ELb1ELb0EEENS1_21CollectiveEpilogueFwdINS6_IJS8_SA_S9_EEENS6_IJNS7_ILi1EEESI_SI_EEESC_SE_Li128ELb1ELb1ELb0ELb0EEENS1_19SingleTileSchedulerILb1ELb0ELb1ELi128EEEEEEEEEvNT_6ParamsE:
        .type           _ZN7cutlass13device_kernelIN5flash19enable_sm80_to_sm89INS1_16FlashAttnFwdSm80INS1_25CollectiveMainloopFwdSm80ILi4ELi1ELb0EN4cute5tupleIJNS5_1CILi128EEENS7_ILi96EEENS7_ILi64EEEEEELi64ENS_10bfloat16_tEfNS_4arch4Sm80ELb0ELb1ELb1ELb1ELb1ELb0ELb1ELb0EEENS1_21CollectiveEpilogueFwdINS6_IJS8_SA_S9_EEENS6_IJNS7_ILi1EEESI_SI_EEESC_SE_Li128ELb1ELb1ELb0ELb0EEENS1_19SingleTileSchedulerILb1ELb0ELb1ELi128EEEEEEEEEvNT_6ParamsE,@function
        .size           _ZN7cutlass13device_kernelIN5flash19enable_sm80_to_sm89INS1_16FlashAttnFwdSm80INS1_25CollectiveMainloopFwdSm80ILi4ELi1ELb0EN4cute5tupleIJNS5_1CILi128EEENS7_ILi96EEENS7_ILi64EEEEEELi64ENS_10bfloat16_tEfNS_4arch4Sm80ELb0ELb1ELb1ELb1ELb1ELb0ELb1ELb0EEENS1_21CollectiveEpilogueFwdINS6_IJS8_SA_S9_EEENS6_IJNS7_ILi1EEESI_SI_EEESC_SE_Li128ELb1ELb1ELb0ELb0EEENS1_19SingleTileSchedulerILb1ELb0ELb1ELi128EEEEEEEEEvNT_6ParamsE,(.L_x_13 - _ZN7cutlass13device_kernelIN5flash19enable_sm80_to_sm89INS1_16FlashAttnFwdSm80INS1_25CollectiveMainloopFwdSm80ILi4ELi1ELb0EN4cute5tupleIJNS5_1CILi128EEENS7_ILi96EEENS7_ILi64EEEEEELi64ENS_10bfloat16_tEfNS_4arch4Sm80ELb0ELb1ELb1ELb1ELb1ELb0ELb1ELb0EEENS1_21CollectiveEpilogueFwdINS6_IJS8_SA_S9_EEENS6_IJNS7_ILi1EEESI_SI_EEESC_SE_Li128ELb1ELb1ELb0ELb0EEENS1_19SingleTileSchedulerILb1ELb0ELb1ELi128EEEEEEEEEvNT_6ParamsE)
        .other          _ZN7cutlass13device_kernelIN5flash19enable_sm80_to_sm89INS1_16FlashAttnFwdSm80INS1_25CollectiveMainloopFwdSm80ILi4ELi1ELb0EN4cute5tupleIJNS5_1CILi128EEENS7_ILi96EEENS7_ILi64EEEEEELi64ENS_10bfloat16_tEfNS_4arch4Sm80ELb0ELb1ELb1ELb1ELb1ELb0ELb1ELb0EEENS1_21CollectiveEpilogueFwdINS6_IJS8_SA_S9_EEENS6_IJNS7_ILi1EEESI_SI_EEESC_SE_Li128ELb1ELb1ELb0ELb0EEENS1_19SingleTileSchedulerILb1ELb0ELb1ELi128EEEEEEEEEvNT_6ParamsE,@"STO_CUDA_ENTRY STV_DEFAULT"
_ZN7cutlass13device_kernelIN5flash19enable_sm80_to_sm89INS1_16FlashAttnFwdSm80INS1_25CollectiveMainloopFwdSm80ILi4ELi1ELb0EN4cute5tupleIJNS5_1CILi128EEENS7_ILi96EEENS7_ILi64EEEEEELi64ENS_10bfloat16_tEfNS_4arch4Sm80ELb0ELb1ELb1ELb1ELb1ELb0ELb1ELb0EEENS1_21CollectiveEpilogueFwdINS6_IJS8_SA_S9_EEENS6_IJNS7_ILi1EEESI_SI_EEESC_SE_Li128ELb1ELb1ELb0ELb0EEENS1_19SingleTileSchedulerILb1ELb0ELb1ELi128EEEEEEEEEvNT_6ParamsE:
[----:B------:R-:W-:Y:S01]  /*0000*/  LDC R1, c[0x0][0x37c] ;  /* 0x0000df00ff017b82 */ /* 0x000fe20000000800 */
[----:B------:R-:W-:Y:S05]  /*0010*/  EXIT ;  /* 0x000000000000794d */ /* 0x000fea0003800000 */
.L_x_4:
        /* <DEDUP_REMOVED lines=14> */
.L_x_13:


//--------------------- .text._ZN7cutlass13device_kernelIN5flash19enable_sm80_to_sm89INS1_16FlashAttnFwdSm80INS1_25CollectiveMainloopFwdSm80ILi4ELi1ELb0EN4cute5tupleIJNS5_1CILi128EEENS7_ILi96EEENS7_ILi64EEEEEELi64ENS_10bfloat16_tEfNS_4arch4Sm80ELb0ELb1ELb1ELb1ELb1ELb1ELb1ELb0EEENS1_21CollectiveEpilogueFwdINS6_IJS8_SA_S9_EEENS6_IJNS7_ILi1EEESI_SI_EEESC_SE_Li128ELb1ELb1ELb0ELb0EEENS1_19SingleTileSchedulerILb1ELb0ELb1ELi128EEEEEEEEEvNT_6ParamsE --------------------------
	.section	.text._ZN7cutlass13device_kernelIN5flash19enable_sm80_to_sm89INS1_16FlashAttnFwdSm80INS1_25CollectiveMainloopFwdSm80ILi4ELi1ELb0EN4cute5tupleIJNS5_1CILi128EEENS7_ILi96EEENS7_ILi64EEEEEELi64ENS_10bfloat16_tEfNS_4arch4Sm80ELb0ELb1ELb1ELb1ELb1ELb1ELb1ELb0EEENS1_21CollectiveEpilogueFwdINS6_IJS8_SA_S9_EEENS6_IJNS7_ILi1EEESI_SI_EEESC_SE_Li128ELb1ELb1ELb0ELb0EEENS1_19SingleTileSchedulerILb1ELb0ELb1ELi128EEEEEEEEEvNT_6ParamsE,"ax",@progbits
	.align	128
.text._ZN7cutlass13device_kernelIN5flash19enable_sm80_to_sm89INS1_16FlashAttnFwdSm80INS1_25CollectiveMainloopFwdSm80ILi4ELi1ELb0EN4cute5tupleIJNS5_1CILi128EEENS7_ILi96EEENS7_ILi64EEEEEELi64ENS_10bfloat16_tEfNS_4arch4Sm80ELb0ELb1ELb1ELb1ELb1ELb1ELb1ELb0EEENS1_21CollectiveEpilogueFwdINS6_IJS8_SA_S9_EEENS6_IJNS7_ILi1EEESI_SI_EEESC_SE_Li128ELb1ELb1ELb0ELb0EEENS1_19SingleTileSchedulerILb1ELb0ELb1ELi128EEEEEEEEEvNT_6ParamsE:
        .type           _ZN7cutlass13device_kernelIN5flash19enable_sm80_to_sm89INS1_16FlashAttnFwdSm80INS1_25CollectiveMainloopFwdSm80ILi4ELi1ELb0EN4cute5tupleIJNS5_1CILi128EEENS7_ILi96EEENS7_ILi64EEEEEELi64ENS_10bfloat16_tEfNS_4arch4Sm80ELb0ELb1ELb1ELb1ELb1ELb1ELb1ELb0EEENS1_21CollectiveEpilogueFwdINS6_IJS8_SA_S9_EEENS6_IJNS7_ILi1EEESI_SI_EEESC_SE_Li128ELb1ELb1ELb0ELb0EEENS1_19SingleTileSchedulerILb1ELb0ELb1ELi128EEEEEEEEEvNT_6ParamsE,@function
        .size           _ZN7cutlass13device_kernelIN5flash19enable_sm80_to_sm89INS1_16FlashAttnFwdSm80INS1_25CollectiveMainloopFwdSm80ILi4ELi1ELb0EN4cute5tupleIJNS5_1CILi128EEENS7_ILi96EEENS7_ILi64EEEEEELi64ENS_10bfloat16_tEfNS_4arch4Sm80ELb0ELb1ELb1ELb1ELb1ELb1ELb1ELb0EEENS1_21CollectiveEpilogueFwdINS6_IJS8_SA_S9_EEENS6_IJNS7_ILi1EEESI_SI_EEESC_SE_Li128ELb1ELb1ELb0ELb0EEENS1_19SingleTileSchedulerILb1ELb0ELb1ELi128EEEEEEEEEvNT_6ParamsE,(.L_x_14 - _ZN7cutlass13device_kernelIN5flash19enable_sm80_to_sm89INS1_16FlashAttnFwdSm80INS1_25CollectiveMainloopFwdSm80ILi4ELi1ELb0EN4cute5tupleIJNS5_1CILi128EEENS7_ILi96EEENS7_ILi64EEEEEELi64ENS_10bfloat16_tEfNS_4arch4Sm80ELb0ELb1ELb1ELb1ELb1ELb1ELb1ELb0EEENS1_21CollectiveEpilogueFwdINS6_IJS8_SA_S9_EEENS6_IJNS7_ILi1EEESI_SI_EEESC_SE_Li128ELb1ELb1ELb0ELb0EEENS1_19SingleTileSchedulerILb1ELb0ELb1ELi128EEEEEEEEEvNT_6ParamsE)
        .other          _ZN7cutlass13device_kernelIN5flash19enable_sm80_to_sm89INS1_16FlashAttnFwdSm80INS1_25CollectiveMainloopFwdSm80ILi4ELi1ELb0EN4cute5tupleIJNS5_1CILi128EEENS7_ILi96EEENS7_ILi64EEEEEELi64ENS_10bfloat16_tEfNS_4arch4Sm80ELb0ELb1ELb1ELb1ELb1ELb1ELb1ELb0EEENS1_21CollectiveEpilogueFwdINS6_IJS8_SA_S9_EEENS6_IJNS7_ILi1EEESI_SI_EEESC_SE_Li128ELb1ELb1ELb0ELb0EEENS1_19SingleTileSchedulerILb1ELb0ELb1ELi128EEEEEEEEEvNT_6ParamsE,@"STO_CUDA_ENTRY STV_DEFAULT"
_ZN7cutlass13device_kernelIN5flash19enable_sm80_to_sm89INS1_16FlashAttnFwdSm80INS1_25CollectiveMainloopFwdSm80ILi4ELi1ELb0EN4cute5tupleIJNS5_1CILi128EEENS7_ILi96EEENS7_ILi64EEEEEELi64ENS_10bfloat16_tEfNS_4arch4Sm80ELb0ELb1ELb1ELb1ELb1ELb1ELb1ELb0EEENS1_21CollectiveEpilogueFwdINS6_IJS8_SA_S9_EEENS6_IJNS7_ILi1EEESI_SI_EEESC_SE_Li128ELb1ELb1ELb0ELb0EEENS1_19SingleTileSchedulerILb1ELb0ELb1ELi128EEEEEEEEEvNT_6ParamsE:
[----:B------:R-:W-:Y:S01]  /*0000*/  LDC R1, c[0x0][0x37c] ;  /* 0x0000df00ff017b82 */ /* 0x000fe20000000800 */
[----:B------:R-:W-:Y:S05]  /*0010*/  EXIT ;  /* 0x000000000000794d */ /* 0x000fea0003800000 */
.L_x_5:
        /* <DEDUP_REMOVED lines=14> */
.L_x_14:


//--------------------- .text._ZN7cutlass13device_kernelIN5flash19enable_sm80_to_sm89INS1_16FlashAttnFwdSm80INS1_25CollectiveMainloopFwdSm80ILi4ELi1ELb0EN4cute5tupleIJNS5_1CILi128EEENS7_ILi112EEENS7_ILi64EEEEEELi64ENS_10bfloat16_tEfNS_4arch4Sm80ELb1ELb0ELb1ELb0ELb1ELb0ELb1ELb0EEENS1_21CollectiveEpilogueFwdINS6_IJS8_SA_S9_EEENS6_IJNS7_ILi1EEESI_SI_EEESC_SE_Li128ELb0ELb1ELb0ELb0EEENS1_30DynamicPersistentTileSchedulerILi128ELi128ELb0ELb1ELb0EEEEEEEEEvNT_6ParamsE --------------------------
	.section	.text._ZN7cutlass13device_kernelIN5flash19enable_sm80_to_sm89INS1_16FlashAttnFwdSm80INS1_25CollectiveMainloopFwdSm80ILi4ELi1ELb0EN4cute5tupleIJNS5_1CILi128EEENS7_ILi112EEENS7_ILi64EEEEEELi64ENS_10bfloat16_tEfNS_4arch4Sm80ELb1ELb0ELb1ELb0ELb1ELb0ELb1ELb0EEENS1_21CollectiveEpilogueFwdINS6_IJS8_SA_S9_EEENS6_IJNS7_ILi1EEESI_SI_EEESC_SE_Li128ELb0ELb1ELb0ELb0EEENS1_30DynamicPersistentTileSchedulerILi128ELi128ELb0ELb1ELb0EEEEEEEEEvNT_6ParamsE,"ax",@progbits
	.align	128
.text._ZN7cutlass13device_kernelIN5flash19enable_sm80_to_sm89INS1_16FlashAttnFwdSm80INS1_25CollectiveMainloopFwdSm80ILi4ELi1ELb0EN4cute5tupleIJNS5_1CILi128EEENS7_ILi112EEENS7_ILi64EEEEEELi64ENS_10bfloat16_tEfNS_4arch4Sm80ELb1ELb0ELb1ELb0ELb1ELb0ELb1ELb0EEENS1_21CollectiveEpilogueFwdINS6_IJS8_SA_S9_EEENS6_IJNS7_ILi1EEESI_SI_EEESC_SE_Li128ELb0ELb1ELb0ELb0EEENS1_30DynamicPersistentTileSchedulerILi128ELi128ELb0ELb1ELb0EEEEEEEEEvNT_6ParamsE:
        .type           _ZN7cutlass13device_kernelIN5flash19enable_sm80_to_sm89INS1_16FlashAttnFwdSm80INS1_25CollectiveMainloopFwdSm80ILi4ELi1ELb0EN4cute5tupleIJNS5_1CILi128EEENS7_ILi112EEENS7_ILi64EEEEEELi64ENS_10bfloat16_tEfNS_4arch4Sm80ELb1ELb0ELb1ELb0ELb1ELb0ELb1ELb0EEENS1_21CollectiveEpilogueFwdINS6_IJS8_SA_S9_EEENS6_IJNS7_ILi1EEESI_SI_EEESC_SE_Li128ELb0ELb1ELb0ELb0EEENS1_30DynamicPersistentTileSchedulerILi128ELi128ELb0ELb1ELb0EEEEEEEEEvNT_6ParamsE,@function
        .size           _ZN7cutlass13device_kernelIN5flash19enable_sm80_to_sm89INS1_16FlashAttnFwdSm80INS1_25CollectiveMainloopFwdSm80ILi4ELi1ELb0EN4cute5tupleIJNS5_1CILi128EEENS7_ILi112EEENS7_ILi64EEEEEELi64ENS_10bfloat16_tEfNS_4arch4Sm80ELb1ELb0ELb1ELb0ELb1ELb0ELb1ELb0EEENS1_21CollectiveEpilogueFwdINS6_IJS8_SA_S9_EEENS6_IJNS7_ILi1EEESI_SI_EEESC_SE_Li128ELb0ELb1ELb0ELb0EEENS1_30DynamicPersistentTileSchedulerILi128ELi128ELb0ELb1ELb0EEEEEEEEEvNT_6ParamsE,(.L_x_15 - _ZN7cutlass13device_kernelIN5flash19enable_sm80_to_sm89INS1_16FlashAttnFwdSm80INS1_25CollectiveMainloopFwdSm80ILi4ELi1ELb0EN4cute5tupleIJNS5_1CILi128EEENS7_ILi112EEENS7_ILi64EEEEEELi64ENS_10bfloat16_tEfNS_4arch4Sm80ELb1ELb0ELb1ELb0ELb1ELb0ELb1ELb0EEENS1_21CollectiveEpilogueFwdINS6_IJS8_SA_S9_EEENS6_IJNS7_ILi1EEESI_SI_EEESC_SE_Li128ELb0ELb1ELb0ELb0EEENS1_30DynamicPersistentTileSchedulerILi128ELi128ELb0ELb1ELb0EEEEEEEEEvNT_6ParamsE)
        .other          _ZN7cutlass13device_kernelIN5flash19enable_sm80_to_sm89INS1_16FlashAttnFwdSm80INS1_25CollectiveMainloopFwdSm80ILi4ELi1ELb0EN4cute5tupleIJNS5_1CILi128EEENS7_ILi112EEENS7_ILi64EEEEEELi64ENS_10bfloat16_tEfNS_4arch4Sm80ELb1ELb0ELb1ELb0ELb1ELb0ELb1ELb0EEENS1_21CollectiveEpilogueFwdINS6_IJS8_SA_S9_EEENS6_IJNS7_ILi1EEESI_SI_EEESC_SE_Li128ELb0ELb1ELb0ELb0EEENS1_30DynamicPersistentTileSchedulerILi128ELi128ELb0ELb1ELb0EEEEEEEEEvNT_6ParamsE,@"STO_CUDA_ENTRY STV_DEFAULT"
_ZN7cutlass13device_kernelIN5flash19enable_sm80_to_sm89INS1_16FlashAttnFwdSm80INS1_25CollectiveMainloopFwdSm80ILi4ELi1ELb0EN4cute5tupleIJNS5_1CILi128EEENS7_ILi112EEENS7_ILi64EEEEEELi64ENS_10bfloat16_tEfNS_4arch4Sm80ELb1ELb0ELb1ELb0ELb1ELb0ELb1ELb0EEENS1_21CollectiveEpilogueFwdINS6_IJS8_SA_S9_EEENS6_IJNS7_ILi1EEESI_SI_EEESC_SE_Li128ELb0ELb1ELb0ELb0EEENS1_30DynamicPersistentTileSchedulerILi128ELi128ELb0ELb1ELb0EEEEEEEEEvNT_6ParamsE:
[----:B------:R-:W-:Y:S01]  /*0000*/  LDC R1, c[0x0][0x37c] ;  /* 0x0000df00ff017b82 */ /* 0x000fe20000000800 */
[----:B------:R-:W-:Y:S05]  /*0010*/  EXIT ;  /* 0x000000000000794d */ /* 0x000fea0003800000 */
.L_x_6:
        /* <DEDUP_REMOVED lines=14> */
.L_x_15:


//--------------------- .text._ZN7cutlass13device_kernelIN5flash19enable_sm80_to_sm89INS1_16FlashAttnFwdSm80INS1_25CollectiveMainloopFwdSm80ILi4ELi1ELb0EN4cute5tupleIJNS5_1CILi128EEENS7_ILi112EEENS7_ILi64EEEEEELi64ENS_10bfloat16_tEfNS_4arch4Sm80ELb1ELb0ELb1ELb1ELb1ELb0ELb1ELb0EEENS1_21CollectiveEpilogueFwdINS6_IJS8_SA_S9_EEENS6_IJNS7_ILi1EEESI_SI_EEESC_SE_Li128ELb1ELb1ELb0ELb0EEENS1_19SingleTileSchedulerILb1ELb0ELb1ELi128EEEEEEEEEvNT_6ParamsE --------------------------
	.section	.text._ZN7cutlass13device_kernelIN5flash19enable_sm80_to_sm89INS1_16FlashAttnFwdSm80INS1_25CollectiveMainloopFwdSm80ILi4ELi1ELb0EN4cute5tupleIJNS5_1CILi128EEENS7_ILi112EEENS7_ILi64EEEEEELi64ENS_10bfloat16_tEfNS_4arch4Sm80ELb1ELb0ELb1ELb1ELb1ELb0ELb1ELb0EEENS1_21CollectiveEpilogueFwdINS6_IJS8_SA_S9_EEENS6_IJNS7_ILi1EEESI_SI_EEESC_SE_Li128ELb1ELb1ELb0ELb0EEENS1_19SingleTileSchedulerILb1ELb0ELb1ELi128EEEEEEEEEvNT_6ParamsE,"ax",@progbits
	.align	128
.text._ZN7cutlass13device_kernelIN5flash19enable_sm80_to_sm89INS1_16FlashAttnFwdSm80INS1_25CollectiveMainloopFwdSm80ILi4ELi1ELb0EN4cute5tupleIJNS5_1CILi128EEENS7_ILi112EEENS7_ILi64EEEEEELi64ENS_10bfloat16_tEfNS_4arch4Sm80ELb1ELb0ELb1ELb1ELb1ELb0ELb1ELb0EEENS1_21CollectiveEpilogueFwdINS6_IJS8_SA_S9_EEENS6_IJNS7_ILi1EEESI_SI_EEESC_SE_Li128ELb1ELb1ELb0ELb0EEENS1_19SingleTileSchedulerILb1ELb0ELb1ELi128EEEEEEEEEvNT_6ParamsE:
        .type           _ZN7cutlass13device_kernelIN5flash19enable_sm80_to_sm89INS1_16FlashAttnFwdSm80INS1_25CollectiveMainloopFwdSm80ILi4ELi1ELb0EN4cute5tupleIJNS5_1CILi128EEENS7_ILi112EEENS7_ILi64EEEEEELi64ENS_10bfloat16_tEfNS_4arch4Sm80ELb1ELb0ELb1ELb1ELb1ELb0ELb1ELb0EEENS1_21CollectiveEpilogueFwdINS6_IJS8_SA_S9_EEENS6_IJNS7_ILi1EEESI_SI_EEESC_SE_Li128ELb1ELb1ELb0ELb0EEENS1_19SingleTileSchedulerILb1ELb0ELb1ELi128EEEEEEEEEvNT_6ParamsE,@function
        .size           _ZN7cutlass13device_kernelIN5flash19enable_sm80_to_sm89INS1_16FlashAttnFwdSm80INS1_25CollectiveMainloopFwdSm80ILi4ELi1ELb0EN4cute5tupleIJNS5_1CILi128EEENS7_ILi112EEENS7_ILi64EEEEEELi64ENS_10bfloat16_tEfNS_4arch4Sm80ELb1ELb0ELb1ELb1ELb1ELb0ELb1ELb0EEENS1_21CollectiveEpilogueFwdINS6_IJS8_SA_S9_EEENS6_IJNS7_ILi1EEESI_SI_EEESC_SE_Li128ELb1ELb1ELb0ELb0EEENS1_19SingleTileSchedulerILb1ELb0ELb1ELi128EEEEEEEEEvNT_6ParamsE,(.L_x_16 - _ZN7cutlass13device_kernelIN5flash19enable_sm80_to_sm89INS1_16FlashAttnFwdSm80INS1_25CollectiveMainloopFwdSm80ILi4ELi1ELb0EN4cute5tupleIJNS5_1CILi128EEENS7_ILi112EEENS7_ILi64EEEEEELi64ENS_10bfloat16_tEfNS_4arch4Sm80ELb1ELb0ELb1ELb1ELb1ELb0ELb1ELb0EEENS1_21CollectiveEpilogueFwdINS6_IJS8_SA_S9_EEENS6_IJNS7_ILi1EEESI_SI_EEESC_SE_Li128ELb1ELb1ELb0ELb0EEENS1_19SingleTileSchedulerILb1ELb0ELb1ELi128EEEEEEEEEvNT_6ParamsE)
        .other          _ZN7cutlass13device_kernelIN5flash19enable_sm80_to_sm89INS1_16FlashAttnFwdSm80INS1_25CollectiveMainloopFwdSm80ILi4ELi1ELb0EN4cute5tupleIJNS5_1CILi128EEENS7_ILi112EEENS7_ILi64EEEEEELi64ENS_10bfloat16_tEfNS_4arch4Sm80ELb1ELb0ELb1ELb1ELb1ELb0ELb1ELb0EEENS1_21CollectiveEpilogueFwdINS6_IJS8_SA_S9_EEENS6_IJNS7_ILi1EEESI_SI_EEESC_SE_Li128ELb1ELb1ELb0ELb0EEENS1_19SingleTileSchedulerILb1ELb0ELb1ELi128EEEEEEEEEvNT_6ParamsE,@"STO_CUDA_ENTRY STV_DEFAULT"
_ZN7cutlass13device_kernelIN5flash19enable_sm80_to_sm89INS1_16FlashAttnFwdSm80INS1_25CollectiveMainloopFwdSm80ILi4ELi1ELb0EN4cute5tupleIJNS5_1CILi128EEENS7_ILi112EEENS7_ILi64EEEEEELi64ENS_10bfloat16_tEfNS_4arch4Sm80ELb1ELb0ELb1ELb1ELb1ELb0ELb1ELb0EEENS1_21CollectiveEpilogueFwdINS6_IJS8_SA_S9_EEENS6_IJNS7_ILi1EEESI_SI_EEESC_SE_Li128ELb1ELb1ELb0ELb0EEENS1_19SingleTileSchedulerILb1ELb0ELb1ELi128EEEEEEEEEvNT_6ParamsE:
[----:B------:R-:W-:Y:S01]  /*0000*/  LDC R1, c[0x0][0x37c] ;  /* 0x0000df00ff017b82 */ /* 0x000fe20000000800 */
[----:B------:R-:W-:Y:S05]  /*0010*/  EXIT ;  /* 0x000000000000794d */ /* 0x000fea0003800000 */
.L_x_7:
        /* <DEDUP_REMOVED lines=14> */
.L_x_16:


//--------------------- .text._ZN7cutlass13device_kernelIN5flash19enable_sm80_to_sm89INS1_16FlashAttnFwdSm80INS1_25CollectiveMainloopFwdSm80ILi4ELi1ELb0EN4cute5tupleIJNS5_1CILi128EEENS7_ILi112EEENS7_ILi64EEEEEELi64ENS_10bfloat16_tEfNS_4arch4Sm80ELb1ELb0ELb1ELb1ELb1ELb1ELb1ELb0EEENS1_21CollectiveEpilogueFwdINS6_IJS8_SA_S9_EEENS6_IJNS7_ILi1EEESI_SI_EEESC_SE_Li128ELb1ELb1ELb0ELb0EEENS1_19SingleTileSchedulerILb1ELb0ELb1ELi128EEEEEEEEEvNT_6ParamsE --------------------------
	.section	.text._ZN7cutlass13device_kernelIN5flash19enable_sm80_to_sm89INS1_16FlashAttnFwdSm80INS1_25CollectiveMainloopFwdSm80ILi4ELi1ELb0EN4cute5tupleIJNS5_1CILi128EEENS7_ILi112EEENS7_ILi64EEEEEELi64ENS_10bfloat16_tEfNS_4arch4Sm80ELb1ELb0ELb1ELb1ELb1ELb1ELb1ELb0EEENS1_21CollectiveEpilogueFwdINS6_IJS8_SA_S9_EEENS6_IJNS7_ILi1EEESI_SI_EEESC_SE_Li128ELb1ELb1ELb0ELb0EEENS1_19SingleTileSchedulerILb1ELb0ELb1ELi128EEEEEEEEEvNT_6ParamsE,"ax",@progbits
	.align	128
.text._ZN7cutlass13device_kernelIN5flash19enable_sm80_to_sm89INS1_16FlashAttnFwdSm80INS1_25CollectiveMainloopFwdSm80ILi4ELi1ELb0EN4cute5tupleIJNS5_1CILi128EEENS7_ILi112EEENS7_ILi64EEEEEELi64ENS_10bfloat16_tEfNS_4arch4Sm80ELb1ELb0ELb1ELb1ELb1ELb1ELb1ELb0EEENS1_21CollectiveEpilogueFwdINS6_IJS8_SA_S9_EEENS6_IJNS7_ILi1EEESI_SI_EEESC_SE_Li128ELb1ELb1ELb0ELb0EEENS1_19SingleTileSchedulerILb1ELb0ELb1ELi128EEEEEEEEEvNT_6ParamsE:
        .type           _ZN7cutlass13device_kernelIN5flash19enable_sm80_to_sm89INS1_16FlashAttnFwdSm80INS1_25CollectiveMainloopFwdSm80ILi4ELi1ELb0EN4cute5tupleIJNS5_1CILi128EEENS7_ILi112EEENS7_ILi64EEEEEELi64ENS_10bfloat16_tEfNS_4arch4Sm80ELb1ELb0ELb1ELb1ELb1ELb1ELb1ELb0EEENS1_21CollectiveEpilogueFwdINS6_IJS8_SA_S9_EEENS6_IJNS7_ILi1EEESI_SI_EEESC_SE_Li128ELb1ELb1ELb0ELb0EEENS1_19SingleTileSchedulerILb1ELb0ELb1ELi128EEEEEEEEEvNT_6ParamsE,@function
        .size           _ZN7cutlass13device_kernelIN5flash19enable_sm80_to_sm89INS1_16FlashAttnFwdSm80INS1_25CollectiveMainloopFwdSm80ILi4ELi1ELb0EN4cute5tupleIJNS5_1CILi128EEENS7_ILi112EEENS7_ILi64EEEEEELi64ENS_10bfloat16_tEfNS_4arch4Sm80ELb1ELb0ELb1ELb1ELb1ELb1ELb1ELb0EEENS1_21CollectiveEpilogueFwdINS6_IJS8_SA_S9_EEENS6_IJNS7_ILi1EEESI_SI_EEESC_SE_Li128ELb1ELb1ELb0ELb0EEENS1_19SingleTileSchedulerILb1ELb0ELb1ELi128EEEEEEEEEvNT_6ParamsE,(.L_x_17 - _ZN7cutlass13device_kernelIN5flash19enable_sm80_to_sm89INS1_16FlashAttnFwdSm80INS1_25CollectiveMainloopFwdSm80ILi4ELi1ELb0EN4cute5tupleIJNS5_1CILi128EEENS7_ILi112EEENS7_ILi64EEEEEELi64ENS_10bfloat16_tEfNS_4arch4Sm80ELb1ELb0ELb1ELb1ELb1ELb1ELb1ELb0EEENS1_21CollectiveEpilogueFwdINS6_IJS8_SA_S9_EEENS6_IJNS7_ILi1EEESI_SI_EEESC_SE_Li128ELb1ELb1ELb0ELb0EEENS1_19SingleTileSchedulerILb1ELb0ELb1ELi128EEEEEEEEEvNT_6ParamsE)
        .other          _ZN7cutlass13device_kernelIN5flash19enable_sm80_to_sm89INS1_16FlashAttnFwdSm80INS1_25CollectiveMainloopFwdSm80ILi4ELi1ELb0EN4cute5tupleIJNS5_1CILi128EEENS7_ILi112EEENS7_ILi64EEEEEELi64ENS_10bfloat16_tEfNS_4arch4Sm80ELb1ELb0ELb1ELb1ELb1ELb1ELb1ELb0EEENS1_21CollectiveEpilogueFwdINS6_IJS8_SA_S9_EEENS6_IJNS7_ILi1EEESI_SI_EEESC_SE_Li128ELb1ELb1ELb0ELb0EEENS1_19SingleTileSchedulerILb1ELb0ELb1ELi128EEEEEEEEEvNT_6ParamsE,@"STO_CUDA_ENTRY STV_DEFAULT"
_ZN7cutlass13device_kernelIN5flash19enable_sm80_to_sm89INS1_16FlashAttnFwdSm80INS1_25CollectiveMainloopFwdSm80ILi4ELi1ELb0EN4cute5tupleIJNS5_1CILi128EEENS7_ILi112EEENS7_ILi64EEEEEELi64ENS_10bfloat16_tEfNS_4arch4Sm80ELb1ELb0ELb1ELb1ELb1ELb1ELb1ELb0EEENS1_21CollectiveEpilogueFwdINS6_IJS8_SA_S9_EEENS6_IJNS7_ILi1EEESI_SI_EEESC_SE_Li128ELb1ELb1ELb0ELb0EEENS1_19SingleTileSchedulerILb1ELb0ELb1ELi128EEEEEEEEEvNT_6ParamsE:
[----:B------:R-:W-:Y:S01]  /*0000*/  LDC R1, c[0x0][0x37c] ;  /* 0x0000df00ff017b82 */ /* 0x000fe20000000800 */
[----:B------:R-:W-:Y:S05]  /*0010*/  EXIT ;  /* 0x000000000000794d */ /* 0x000fea0003800000 */
.L_x_8:
        /* <DEDUP_REMOVED lines=14> */
.L_x_17:


//--------------------- .nv.shared.reserved.0     --------------------------
	.section	.nv.shared.reserved.0,"aw",@nobits
	.weak		__nv_reservedSMEM_offset_0_alias
	.size		__nv_reservedSMEM_offset_0_alias, 0, 64
	.other		__nv_reservedSMEM_offset_0_alias,@"STO_CUDA_RESERVED_SHARED STV_DEFAULT"
__nv_reservedSMEM_offset_0_alias:
	.zero		0
	.zero		64


//--------------------- .nv.global                --------------------------
	.section	.nv.global,"aw",@nobits
.nv.global:
	.type		_ZN79_INTERNAL_eedeaa7d_43_flash_fwd_hdim64_bf16_paged_softcap_sm80_cu_f3e6f9ee_36794cute1_E,@object
	.size		_ZN79_INTERNAL_eedeaa7d_43_flash_fwd_hdim64_bf16_paged_softcap_sm80_cu_f3e6f9ee_36794cute1_E,(_ZN79_INTERNAL_eedeaa7d_43_flash_fwd_hdim64_bf16_paged_softcap_sm80_cu_f3e6f9ee_36794cuda3std3__45__cpo6cbeginE - _ZN79_INTERNAL_eedeaa7d_43_flash_fwd_hdim64_bf16_paged_softcap_sm80_cu_f3e6f9ee_36794cute1_E)
_ZN79_INTERNAL_eedeaa7d_43_flash_fwd_hdim64_bf16_paged_softcap_sm80_cu_f3e6f9ee_36794cute1_E:
	.zero		1
	.type		_ZN79_INTERNAL_eedeaa7d_43_flash_fwd_hdim64_bf16_paged_softcap_sm80_cu_f3e6f9ee_36794cuda3std3__45__cpo6cbeginE,@object
	.size		_ZN79_INTERNAL_eedeaa7d_43_flash_fwd_hdim64_bf16_paged_softcap_sm80_cu_f3e6f9ee_36794cuda3std3__45__cpo6cbeginE,(_ZN79_INTERNAL_eedeaa7d_43_flash_fwd_hdim64_bf16_paged_softcap_sm80_cu_f3e6f9ee_36794cuda3std3__48in_placeE - _ZN79_INTERNAL_eedeaa7d_43_flash_fwd_hdim64_bf16_paged_softcap_sm80_cu_f3e6f9ee_36794cuda3std3__45__cpo6cbeginE)
_ZN79_INTERNAL_eedeaa7d_43_flash_fwd_hdim64_bf16_paged_softcap_sm80_cu_f3e6f9ee_36794cuda3std3__45__cpo6cbeginE:
	.zero		1
	.type		_ZN79_INTERNAL_eedeaa7d_43_flash_fwd_hdim64_bf16_paged_softcap_sm80_cu_f3e6f9ee_36794cuda3std3__48in_placeE,@object
	.size		_ZN79_INTERNAL_eedeaa7d_43_flash_fwd_hdim64_bf16_paged_softcap_sm80_cu_f3e6f9ee_36794cuda3std3__48in_placeE,(_ZN79_INTERNAL_eedeaa7d_43_flash_fwd_hdim64_bf16_paged_softcap_sm80_cu_f3e6f9ee_36794cuda3std6ranges3__45__cpo9iter_moveE - _ZN79_INTERNAL_eedeaa7d_43_flash_fwd_hdim64_bf16_paged_softcap_sm80_cu_f3e6f9ee_36794cuda3std3__48in_placeE)
_ZN79_INTERNAL_eedeaa7d_43_flash_fwd_hdim64_bf16_paged_softcap_sm80_cu_f3e6f9ee_36794cuda3std3__48in_placeE:
	.zero		1
	.type		_ZN79_INTERNAL_eedeaa7d_43_flash_fwd_hdim64_bf16_paged_softcap_sm80_cu_f3e6f9ee_36794cuda3std6ranges3__45__cpo9iter_moveE,@object
	.size		_ZN79_INTERNAL_eedeaa7d_43_flash_fwd_hdim64_bf16_paged_softcap_sm80_cu_f3e6f9ee_36794cuda3std6ranges3__45__cpo9iter_moveE,(_ZN79_INTERNAL_eedeaa7d_43_flash_fwd_hdim64_bf16_paged_softcap_sm80_cu_f3e6f9ee_36794cuda3std3__45__cpo5beginE - _ZN79_INTERNAL_eedeaa7d_43_flash_fwd_hdim64_bf16_paged_softcap_sm80_cu_f3e6f9ee_36794cuda3std6ranges3__45__cpo9iter_moveE)
_ZN79_INTERNAL_eedeaa7d_43_flash_fwd_hdim64_bf16_paged_softcap_sm80_cu_f3e6f9ee_36794cuda3std6ranges3__45__cpo9iter_moveE:
	.zero		1
	.type		_ZN79_INTERNAL_eedeaa7d_43_flash_fwd_hdim64_bf16_paged_softcap_sm80_cu_f3e6f9ee_36794cuda3std3__45__cpo5beginE,@object
	.size		_ZN79_INTERNAL_eedeaa7d_43_flash_fwd_hdim64_bf16_paged_softcap_sm80_cu_f3e6f9ee_36794cuda3std3__45__cpo5beginE,(_ZN79_INTERNAL_eedeaa7d_43_flash_fwd_hdim64_bf16_paged_softcap_sm80_cu_f3e6f9ee_36794cuda3std3__481_GLOBAL__N__eedeaa7d_43_flash_fwd_hdim64_bf16_paged_softcap_sm80_cu_f3e6f9ee_36796ignoreE - _ZN79_INTERNAL_eedeaa7d_43_flash_fwd_hdim64_bf16_paged_softcap_sm80_cu_f3e6f9ee_36794cuda3std3__45__cpo5beginE)
_ZN79_INTERNAL_eedeaa7d_43_flash_fwd_hdim64_bf16_paged_softcap_sm80_cu_f3e6f9ee_36794cuda3std3__45__cpo5beginE:
	.zero		1
	.type		_ZN79_INTERNAL_eedeaa7d_43_flash_fwd_hdim64_bf16_paged_softcap_sm80_cu_f3e6f9ee_36794cuda3std3__481_GLOBAL__N__eedeaa7d_43_flash_fwd_hdim64_bf16_paged_softcap_sm80_cu_f3e6f9ee_36796ignoreE,@object
	.size		_ZN79_INTERNAL_eedeaa7d_43_flash_fwd_hdim64_bf16_paged_softcap_sm80_cu_f3e6f9ee_36794cuda3std3__481_GLOBAL__N__eedeaa7d_43_flash_fwd_hdim64_bf16_paged_softcap_sm80_cu_f3e6f9ee_36796ignoreE,(_ZN79_INTERNAL_eedeaa7d_43_flash_fwd_hdim64_bf16_paged_softcap_sm80_cu_f3e6f9ee_36794cute7productE - _ZN79_INTERNAL_eedeaa7d_43_flash_fwd_hdim64_bf16_paged_softcap_sm80_cu_f3e6f9ee_36794cuda3std3__481_GLOBAL__N__eedeaa7d_43_flash_fwd_hdim64_bf16_paged_softcap_sm80_cu_f3e6f9ee_36796ignoreE)
_ZN79_INTERNAL_eedeaa7d_43_flash_fwd_hdim64_bf16_paged_softcap_sm80_cu_f3e6f9ee_36794cuda3std3__481_GLOBAL__N__eedeaa7d_43_flash_fwd_hdim64_bf16_paged_softcap_sm80_cu_f3e6f9ee_36796ignoreE:
	.zero		1
	.type		_ZN79_INTERNAL_eedeaa7d_43_flash_fwd_hdim64_bf16_paged_softcap_sm80_cu_f3e6f9ee_36794cute7productE,@object
	.size		_ZN79_INTERNAL_eedeaa7d_43_flash_fwd_hdim64_bf16_paged_softcap_sm80_cu_f3e6f9ee_36794cute7productE,(_ZN79_INTERNAL_eedeaa7d_43_flash_fwd_hdim64_bf16_paged_softcap_sm80_cu_f3e6f9ee_36794cuda3std3__45__cpo3endE - _ZN79_INTERNAL_eedeaa7d_43_flash_fwd_hdim64_bf16_paged_softcap_sm80_cu_f3e6f9ee_36794cute7productE)
_ZN79_INTERNAL_eedeaa7d_43_flash_fwd_hdim64_bf16_paged_softcap_sm80_cu_f3e6f9ee_36794cute7productE:
	.zero		1
	.type		_ZN79_INTERNAL_eedeaa7d_43_flash_fwd_hdim64_bf16_paged_softcap_sm80_cu_f3e6f9ee_36794cuda3std3__45__cpo3endE,@object
	.size		_ZN79_INTERNAL_eedeaa7d_43_flash_fwd_hdim64_bf16_paged_softcap_sm80_cu_f3e6f9ee_36794cuda3std3__45__cpo3endE,(_ZN79_INTERNAL_eedeaa7d_43_flash_fwd_hdim64_bf16_paged_softcap_sm80_cu_f3e6f9ee_36794cuda3std3__419piecewise_constructE - _ZN79_INTERNAL_eedeaa7d_43_flash_fwd_hdim64_bf16_paged_softcap_sm80_cu_f3e6f9ee_36794cuda3std3__45__cpo3endE)
_ZN79_INTERNAL_eedeaa7d_43_flash_fwd_hdim64_bf16_paged_softcap_sm80_cu_f3e6f9ee_36794cuda3std3__45__cpo3endE:
	.zero		1
	.type		_ZN79_INTERNAL_eedeaa7d_43_flash_fwd_hdim64_bf16_paged_softcap_sm80_cu_f3e6f9ee_36794cuda3std3__419piecewise_constructE,@object
	.size		_ZN79_INTERNAL_eedeaa7d_43_flash_fwd_hdim64_bf16_paged_softcap_sm80_cu_f3e6f9ee_36794cuda3std3__419piecewise_constructE,(_ZN79_INTERNAL_eedeaa7d_43_flash_fwd_hdim64_bf16_paged_softcap_sm80_cu_f3e6f9ee_36794cuda3std3__45__cpo4cendE - _ZN79_INTERNAL_eedeaa7d_43_flash_fwd_hdim64_bf16_paged_softcap_sm80_cu_f3e6f9ee_36794cuda3std3__419piecewise_constructE)
_ZN79_INTERNAL_eedeaa7d_43_flash_fwd_hdim64_bf16_paged_softcap_sm80_cu_f3e6f9ee_36794cuda3std3__419piecewise_constructE:
	.zero		1
	.type		_ZN79_INTERNAL_eedeaa7d_43_flash_fwd_hdim64_bf16_paged_softcap_sm80_cu_f3e6f9ee_36794cuda3std3__45__cpo4cendE,@object
	.size		_ZN79_INTERNAL_eedeaa7d_43_flash_fwd_hdim64_bf16_paged_softcap_sm80_cu_f3e6f9ee_36794cuda3std3__45__cpo4cendE,(_ZN79_INTERNAL_eedeaa7d_43_flash_fwd_hdim64_bf16_paged_softcap_sm80_cu_f3e6f9ee_36794cuda3std6ranges3__45__cpo4swapE - _ZN79_INTERNAL_eedeaa7d_43_flash_fwd_hdim64_bf16_paged_softcap_sm80_cu_f3e6f9ee_36794cuda3std3__45__cpo4cendE)
_ZN79_INTERNAL_eedeaa7d_43_flash_fwd_hdim64_bf16_paged_softcap_sm80_cu_f3e6f9ee_36794cuda3std3__45__cpo4cendE:
	.zero		1
	.type		_ZN79_INTERNAL_eedeaa7d_43_flash_fwd_hdim64_bf16_paged_softcap_sm80_cu_f3e6f9ee_36794cuda3std6ranges3__45__cpo4swapE,@object
	.size		_ZN79_INTERNAL_eedeaa7d_43_flash_fwd_hdim64_bf16_paged_softcap_sm80_cu_f3e6f9ee_36794cuda3std6ranges3__45__cpo4swapE,(.L_7 - _ZN79_INTERNAL_eedeaa7d_43_flash_fwd_hdim64_bf16_paged_softcap_sm80_cu_f3e6f9ee_36794cuda3std6ranges3__45__cpo4swapE)
_ZN79_INTERNAL_eedeaa7d_43_flash_fwd_hdim64_bf16_paged_softcap_sm80_cu_f3e6f9ee_36794cuda3std6ranges3__45__cpo4swapE:
	.zero		1
.L_7:


//--------------------- .nv.constant0._ZN7cutlass13device_kernelIN5flash19enable_sm80_to_sm89INS1_16FlashAttnFwdSm80INS1_25CollectiveMainloopFwdSm80ILi4ELi1ELb0EN4cute5tupleIJNS5_1CILi128EEENS7_ILi112EEENS7_ILi64EEEEEELi64ENS_10bfloat16_tEfNS_4arch4Sm80ELb0ELb0ELb1ELb0ELb1ELb0ELb1ELb0EEENS1_21CollectiveEpilogueFwdINS6_IJS8_SA_S9_EEENS6_IJNS7_ILi1EEESI_SI_EEESC_SE_Li128ELb0ELb1ELb0ELb0EEENS1_19SingleTileSchedulerILb0ELb0ELb1ELi128EEEEEEEEEvNT_6ParamsE --------------------------
	.section	.nv.constant0._ZN7cutlass13device_kernelIN5flash19enable_sm80_to_sm89INS1_16FlashAttnFwdSm80INS1_25CollectiveMainloopFwdSm80ILi4ELi1ELb0EN4cute5tupleIJNS5_1CILi128EEENS7_ILi112EEENS7_ILi64EEEEEELi64ENS_10bfloat16_tEfNS_4arch4Sm80ELb0ELb0ELb1ELb0ELb1ELb0ELb1ELb0EEENS1_21CollectiveEpilogueFwdINS6_IJS8_SA_S9_EEENS6_IJNS7_ILi1EEESI_SI_EEESC_SE_Li128ELb0ELb1ELb0ELb0EEENS1_19SingleTileSchedulerILb0ELb0ELb1ELi128EEEEEEEEEvNT_6ParamsE,"a",@progbits
	.sectionflags	@""
	.align	4
.nv.constant0._ZN7cutlass13device_kernelIN5flash19enable_sm80_to_sm89INS1_16FlashAttnFwdSm80INS1_25CollectiveMainloopFwdSm80ILi4ELi1ELb0EN4cute5tupleIJNS5_1CILi128EEENS7_ILi112EEENS7_ILi64EEEEEELi64ENS_10bfloat16_tEfNS_4arch4Sm80ELb0ELb0ELb1ELb0ELb1ELb0ELb1ELb0EEENS1_21CollectiveEpilogueFwdINS6_IJS8_SA_S9_EEENS6_IJNS7_ILi1EEESI_SI_EEESC_SE_Li128ELb0ELb1ELb0ELb0EEENS1_19SingleTileSchedulerILb0ELb0ELb1ELi128EEEEEEEEEvNT_6ParamsE:
	.zero		1944


//--------------------- .nv.constant0._ZN7cutlass13device_kernelIN5flash19enable_sm80_to_sm89INS1_16FlashAttnFwdSm80INS1_25CollectiveMainloopFwdSm80ILi4ELi1ELb0EN4cute5tupleIJNS5_1CILi128EEENS7_ILi112EEENS7_ILi64EEEEEELi64ENS_10bfloat16_tEfNS_4arch4Sm80ELb0ELb0ELb1ELb1ELb1ELb0ELb1ELb0EEENS1_21CollectiveEpilogueFwdINS6_IJS8_SA_S9_EEENS6_IJNS7_ILi1EEESI_SI_EEESC_SE_Li128ELb1ELb1ELb0ELb0EEENS1_19SingleTileSchedulerILb1ELb0ELb1ELi128EEEEEEEEEvNT_6ParamsE --------------------------
	.section	.nv.constant0._ZN7cutlass13device_kernelIN5flash19enable_sm80_to_sm89INS1_16FlashAttnFwdSm80INS1_25CollectiveMainloopFwdSm80ILi4ELi1ELb0EN4cute5tupleIJNS5_1CILi128EEENS7_ILi112EEENS7_ILi64EEEEEELi64ENS_10bfloat16_tEfNS_4arch4Sm80ELb0ELb0ELb1ELb1ELb1ELb0ELb1ELb0EEENS1_21CollectiveEpilogueFwdINS6_IJS8_SA_S9_EEENS6_IJNS7_ILi1EEESI_SI_EEESC_SE_Li128ELb1ELb1ELb0ELb0EEENS1_19SingleTileSchedulerILb1ELb0ELb1ELi128EEEEEEEEEvNT_6ParamsE,"a",@progbits
	.sectionflags	@""
	.align	4
.nv.constant0._ZN7cutlass13device_kernelIN5flash19enable_sm80_to_sm89INS1_16FlashAttnFwdSm80INS1_25CollectiveMainloopFwdSm80ILi4ELi1ELb0EN4cute5tupleIJNS5_1CILi128EEENS7_ILi112EEENS7_ILi64EEEEEELi64ENS_10bfloat16_tEfNS_4arch4Sm80ELb0ELb0ELb1ELb1ELb1ELb0ELb1ELb0EEENS1_21CollectiveEpilogueFwdINS6_IJS8_SA_S9_EEENS6_IJNS7_ILi1EEESI_SI_EEESC_SE_Li128ELb1ELb1ELb0ELb0EEENS1_19SingleTileSchedulerILb1ELb0ELb1ELi128EEEEEEEEEvNT_6ParamsE:
	.zero		1944


//--------------------- .nv.constant0._ZN7cutlass13device_kernelIN5flash19enable_sm80_to_sm89INS1_16FlashAttnFwdSm80INS1_25CollectiveMainloopFwdSm80ILi4ELi1ELb0EN4cute5tupleIJNS5_1CILi128EEENS7_ILi112EEENS7_ILi64EEEEEELi64ENS_10bfloat16_tEfNS_4arch4Sm80ELb0ELb0ELb1ELb1ELb1ELb1ELb1ELb0EEENS1_21CollectiveEpilogueFwdINS6_IJS8_SA_S9_EEENS6_IJNS7_ILi1EEESI_SI_EEESC_SE_Li128ELb1ELb1ELb0ELb0EEENS1_19SingleTileSchedulerILb1ELb0ELb1ELi128EEEEEEEEEvNT_6ParamsE --------------------------
	.section	.nv.constant0._ZN7cutlass13device_kernelIN5flash19enable_sm80_to_sm89INS1_16FlashAttnFwdSm80INS1_25CollectiveMainloopFwdSm80ILi4ELi1ELb0EN4cute5tupleIJNS5_1CILi128EEENS7_ILi112EEENS7_ILi64EEEEEELi64ENS_10bfloat16_tEfNS_4arch4Sm80ELb0ELb0ELb1ELb1ELb1ELb1ELb1ELb0EEENS1_21CollectiveEpilogueFwdINS6_IJS8_SA_S9_EEENS6_IJNS7_ILi1EEESI_SI_EEESC_SE_Li128ELb1ELb1ELb0ELb0EEENS1_19SingleTileSchedulerILb1ELb0ELb1ELi128EEEEEEEEEvNT_6ParamsE,"a",@progbits
	.sectionflags	@""
	.align	4
.nv.constant0._ZN7cutlass13device_kernelIN5flash19enable_sm80_to_sm89INS1_16FlashAttnFwdSm80INS1_25CollectiveMainloopFwdSm80ILi4ELi1ELb0EN4cute5tupleIJNS5_1CILi128EEENS7_ILi112EEENS7_ILi64EEEEEELi64ENS_10bfloat16_tEfNS_4arch4Sm80ELb0ELb0ELb1ELb1ELb1ELb1ELb1ELb0EEENS1_21CollectiveEpilogueFwdINS6_IJS8_SA_S9_EEENS6_IJNS7_ILi1EEESI_SI_EEESC_SE_Li128ELb1ELb1ELb0ELb0EEENS1_19SingleTileSchedulerILb1ELb0ELb1ELi128EEEEEEEEEvNT_6ParamsE:
	.zero		1944


//--------------------- .nv.constant0._ZN7cutlass13device_kernelIN5flash19enable_sm80_to_sm89INS1_16FlashAttnFwdSm80INS1_25CollectiveMainloopFwdSm80ILi4ELi1ELb0EN4cute5tupleIJNS5_1CILi128EEENS7_ILi96EEENS7_ILi64EEEEEELi64ENS_10bfloat16_tEfNS_4arch4Sm80ELb0ELb1ELb1ELb0ELb1ELb0ELb1ELb0EEENS1_21CollectiveEpilogueFwdINS6_IJS8_SA_S9_EEENS6_IJNS7_ILi1EEESI_SI_EEESC_SE_Li128ELb0ELb1ELb0ELb0EEENS1_19SingleTileSchedulerILb0ELb0ELb1ELi128EEEEEEEEEvNT_6ParamsE --------------------------
	.section	.nv.constant0._ZN7cutlass13device_kernelIN5flash19enable_sm80_to_sm89INS1_16FlashAttnFwdSm80INS1_25CollectiveMainloopFwdSm80ILi4ELi1ELb0EN4cute5tupleIJNS5_1CILi128EEENS7_ILi96EEENS7_ILi64EEEEEELi64ENS_10bfloat16_tEfNS_4arch4Sm80ELb0ELb1ELb1ELb0ELb1ELb0ELb1ELb0EEENS1_21CollectiveEpilogueFwdINS6_IJS8_SA_S9_EEENS6_IJNS7_ILi1EEESI_SI_EEESC_SE_Li128ELb0ELb1ELb0ELb0EEENS1_19SingleTileSchedulerILb0ELb0ELb1ELi128EEEEEEEEEvNT_6ParamsE,"a",@progbits
	.sectionflags	@""
	.align	4
.nv.constant0._ZN7cutlass13device_kernelIN5flash19enable_sm80_to_sm89INS1_16FlashAttnFwdSm80INS1_25CollectiveMainloopFwdSm80ILi4ELi1ELb0EN4cute5tupleIJNS5_1CILi128EEENS7_ILi96EEENS7_ILi64EEEEEELi64ENS_10bfloat16_tEfNS_4arch4Sm80ELb0ELb1ELb1ELb0ELb1ELb0ELb1ELb0EEENS1_21CollectiveEpilogueFwdINS6_IJS8_SA_S9_EEENS6_IJNS7_ILi1EEESI_SI_EEESC_SE_Li128ELb0ELb1ELb0ELb0EEENS1_19SingleTileSchedulerILb0ELb0ELb1ELi128EEEEEEEEEvNT_6ParamsE:
	.zero		1944


//--------------------- .nv.constant0._ZN7cutlass13device_kernelIN5flash19enable_sm80_to_sm89INS1_16FlashAttnFwdSm80INS1_25CollectiveMainloopFwdSm80ILi4ELi1ELb0EN4cute5tupleIJNS5_1CILi128EEENS7_ILi96EEENS7_ILi64EEEEEELi64ENS_10bfloat16_tEfNS_4arch4Sm80ELb0ELb1ELb1ELb1ELb1ELb0ELb1ELb0EEENS1_21CollectiveEpilogueFwdINS6_IJS8_SA_S9_EEENS6_IJNS7_ILi1EEESI_SI_EEESC_SE_Li128ELb1ELb1ELb0ELb0EEENS1_19SingleTileSchedulerILb1ELb0ELb1ELi128EEEEEEEEEvNT_6ParamsE --------------------------
	.section	.nv.constant0._ZN7cutlass13device_kernelIN5flash19enable_sm80_to_sm89INS1_16FlashAttnFwdSm80INS1_25CollectiveMainloopFwdSm80ILi4ELi1ELb0EN4cute5tupleIJNS5_1CILi128EEENS7_ILi96EEENS7_ILi64EEEEEELi64ENS_10bfloat16_tEfNS_4arch4Sm80ELb0ELb1ELb1ELb1ELb1ELb0ELb1ELb0EEENS1_21CollectiveEpilogueFwdINS6_IJS8_SA_S9_EEENS6_IJNS7_ILi1EEESI_SI_EEESC_SE_Li128ELb1ELb1ELb0ELb0EEENS1_19SingleTileSchedulerILb1ELb0ELb1ELi128EEEEEEEEEvNT_6ParamsE,"a",@progbits
	.sectionflags	@""
	.align	4
.nv.constant0._ZN7cutlass13device_kernelIN5flash19enable_sm80_to_sm89INS1_16FlashAttnFwdSm80INS1_25CollectiveMainloopFwdSm80ILi4ELi1ELb0EN4cute5tupleIJNS5_1CILi128EEENS7_ILi96EEENS7_ILi64EEEEEELi64ENS_10bfloat16_tEfNS_4arch4Sm80ELb0ELb1ELb1ELb1ELb1ELb0ELb1ELb0EEENS1_21CollectiveEpilogueFwdINS6_IJS8_SA_S9_EEENS6_IJNS7_ILi1EEESI_SI_EEESC_SE_Li128ELb1ELb1ELb0ELb0EEENS1_19SingleTileSchedulerILb1ELb0ELb1ELi128EEEEEEEEEvNT_6ParamsE:
	.zero		1944


//--------------------- .nv.constant0._ZN7cutlass13device_kernelIN5flash19enable_sm80_to_sm89INS1_16FlashAttnFwdSm80INS1_25CollectiveMainloopFwdSm80ILi4ELi1ELb0EN4cute5tupleIJNS5_1CILi128EEENS7_ILi96EEENS7_ILi64EEEEEELi64ENS_10bfloat16_tEfNS_4arch4Sm80ELb0ELb1ELb1ELb1ELb1ELb1ELb1ELb0EEENS1_21CollectiveEpilogueFwdINS6_IJS8_SA_S9_EEENS6_IJNS7_ILi1EEESI_SI_EEESC_SE_Li128ELb1ELb1ELb0ELb0EEENS1_19SingleTileSchedulerILb1ELb0ELb1ELi128EEEEEEEEEvNT_6ParamsE --------------------------
	.section	.nv.constant0._ZN7cutlass13device_kernelIN5flash19enable_sm80_to_sm89INS1_16FlashAttnFwdSm80INS1_25CollectiveMainloopFwdSm80ILi4ELi1ELb0EN4cute5tupleIJNS5_1CILi128EEENS7_ILi96EEENS7_ILi64EEEEEELi64ENS_10bfloat16_tEfNS_4arch4Sm80ELb0ELb1ELb1ELb1ELb1ELb1ELb1ELb0EEENS1_21CollectiveEpilogueFwdINS6_IJS8_SA_S9_EEENS6_IJNS7_ILi1EEESI_SI_EEESC_SE_Li128ELb1ELb1ELb0ELb0EEENS1_19SingleTileSchedulerILb1ELb0ELb1ELi128EEEEEEEEEvNT_6ParamsE,"a",@progbits
	.sectionflags	@""
	.align	4
.nv.constant0._ZN7cutlass13device_kernelIN5flash19enable_sm80_to_sm89INS1_16FlashAttnFwdSm80INS1_25CollectiveMainloopFwdSm80ILi4ELi1ELb0EN4cute5tupleIJNS5_1CILi128EEENS7_ILi96EEENS7_ILi64EEEEEELi64ENS_10bfloat16_tEfNS_4arch4Sm80ELb0ELb1ELb1ELb1ELb1ELb1ELb1ELb0EEENS1_21CollectiveEpilogueFwdINS6_IJS8_SA_S9_EEENS6_IJNS7_ILi1EEESI_SI_EEESC_SE_Li128ELb1ELb1ELb0ELb0EEENS1_19SingleTileSchedulerILb1ELb0ELb1ELi128EEEEEEEEEvNT_6ParamsE:
	.zero		1944


//--------------------- .nv.constant0._ZN7cutlass13device_kernelIN5flash19enable_sm80_to_sm89INS1_16FlashAttnFwdSm80INS1_25CollectiveMainloopFwdSm80ILi4ELi1ELb0EN4cute5tupleIJNS5_1CILi128EEENS7_ILi112EEENS7_ILi64EEEEEELi64ENS_10bfloat16_tEfNS_4arch4Sm80ELb1ELb0ELb1ELb0ELb1ELb0ELb1ELb0EEENS1_21CollectiveEpilogueFwdINS6_IJS8_SA_S9_EEENS6_IJNS7_ILi1EEESI_SI_EEESC_SE_Li128ELb0ELb1ELb0ELb0EEENS1_30DynamicPersistentTileSchedulerILi128ELi128ELb0ELb1ELb0EEEEEEEEEvNT_6ParamsE --------------------------
	.section	.nv.constant0._ZN7cutlass13device_kernelIN5flash19enable_sm80_to_sm89INS1_16FlashAttnFwdSm80INS1_25CollectiveMainloopFwdSm80ILi4ELi1ELb0EN4cute5tupleIJNS5_1CILi128EEENS7_ILi112EEENS7_ILi64EEEEEELi64ENS_10bfloat16_tEfNS_4arch4Sm80ELb1ELb0ELb1ELb0ELb1ELb0ELb1ELb0EEENS1_21CollectiveEpilogueFwdINS6_IJS8_SA_S9_EEENS6_IJNS7_ILi1EEESI_SI_EEESC_SE_Li128ELb0ELb1ELb0ELb0EEENS1_30DynamicPersistentTileSchedulerILi128ELi128ELb0ELb1ELb0EEEEEEEEEvNT_6ParamsE,"a",@progbits
	.sectionflags	@""
	.align	4
.nv.constant0._ZN7cutlass13device_kernelIN5flash19enable_sm80_to_sm89INS1_16FlashAttnFwdSm80INS1_25CollectiveMainloopFwdSm80ILi4ELi1ELb0EN4cute5tupleIJNS5_1CILi128EEENS7_ILi112EEENS7_ILi64EEEEEELi64ENS_10bfloat16_tEfNS_4arch4Sm80ELb1ELb0ELb1ELb0ELb1ELb0ELb1ELb0EEENS1_21CollectiveEpilogueFwdINS6_IJS8_SA_S9_EEENS6_IJNS7_ILi1EEESI_SI_EEESC_SE_Li128ELb0ELb1ELb0ELb0EEENS1_30DynamicPersistentTileSchedulerILi128ELi128ELb0ELb1ELb0EEEEEEEEEvNT_6ParamsE:
	.zero		1960


//--------------------- .nv.constant0._ZN7cutlass13device_kernelIN5flash19enable_sm80_to_sm89INS1_16FlashAttnFwdSm80INS1_25CollectiveMainloopFwdSm80ILi4ELi1ELb0EN4cute5tupleIJNS5_1CILi128EEENS7_ILi112EEENS7_ILi64EEEEEELi64ENS_10bfloat16_tEfNS_4arch4Sm80ELb1ELb0ELb1ELb1ELb1ELb0ELb1ELb0EEENS1_21CollectiveEpilogueFwdINS6_IJS8_SA_S9_EEENS6_IJNS7_ILi1EEESI_SI_EEESC_SE_Li128ELb1ELb1ELb0ELb0EEENS1_19SingleTileSchedulerILb1ELb0ELb1ELi128EEEEEEEEEvNT_6ParamsE --------------------------
	.section	.nv.constant0._ZN7cutlass13device_kernelIN5flash19enable_sm80_to_sm89INS1_16FlashAttnFwdSm80INS1_25CollectiveMainloopFwdSm80ILi4ELi1ELb0EN4cute5tupleIJNS5_1CILi128EEENS7_ILi112EEENS7_ILi64EEEEEELi64ENS_10bfloat16_tEfNS_4arch4Sm80ELb1ELb0ELb1ELb1ELb1ELb0ELb1ELb0EEENS1_21CollectiveEpilogueFwdINS6_IJS8_SA_S9_EEENS6_IJNS7_ILi1EEESI_SI_EEESC_SE_Li128ELb1ELb1ELb0ELb0EEENS1_19SingleTileSchedulerILb1ELb0ELb1ELi128EEEEEEEEEvNT_6ParamsE,"a",@progbits
	.sectionflags	@""
	.align	4
.nv.constant0._ZN7cutlass13device_kernelIN5flash19enable_sm80_to_sm89INS1_16FlashAttnFwdSm80INS1_25CollectiveMainloopFwdSm80ILi4ELi1ELb0EN4cute5tupleIJNS5_1CILi128EEENS7_ILi112EEENS7_ILi64EEEEEELi64ENS_10bfloat16_tEfNS_4arch4Sm80ELb1ELb0ELb1ELb1ELb1ELb0ELb1ELb0EEENS1_21CollectiveEpilogueFwdINS6_IJS8_SA_S9_EEENS6_IJNS7_ILi1EEESI_SI_EEESC_SE_Li128ELb1ELb1ELb0ELb0EEENS1_19SingleTileSchedulerILb1ELb0ELb1ELi128EEEEEEEEEvNT_6ParamsE:
	.zero		1944


//--------------------- .nv.constant0._ZN7cutlass13device_kernelIN5flash19enable_sm80_to_sm89INS1_16FlashAttnFwdSm80INS1_25CollectiveMainloopFwdSm80ILi4ELi1ELb0EN4cute5tupleIJNS5_1CILi128EEENS7_ILi112EEENS7_ILi64EEEEEELi64ENS_10bfloat16_tEfNS_4arch4Sm80ELb1ELb0ELb1ELb1ELb1ELb1ELb1ELb0EEENS1_21CollectiveEpilogueFwdINS6_IJS8_SA_S9_EEENS6_IJNS7_ILi1EEESI_SI_EEESC_SE_Li128ELb1ELb1ELb0ELb0EEENS1_19SingleTileSchedulerILb1ELb0ELb1ELi128EEEEEEEEEvNT_6ParamsE --------------------------
	.section	.nv.constant0._ZN7cutlass13device_kernelIN5flash19enable_sm80_to_sm89INS1_16FlashAttnFwdSm80INS1_25CollectiveMainloopFwdSm80ILi4ELi1ELb0EN4cute5tupleIJNS5_1CILi128EEENS7_ILi112EEENS7_ILi64EEEEEELi64ENS_10bfloat16_tEfNS_4arch4Sm80ELb1ELb0ELb1ELb1ELb1ELb1ELb1ELb0EEENS1_21CollectiveEpilogueFwdINS6_IJS8_SA_S9_EEENS6_IJNS7_ILi1EEESI_SI_EEESC_SE_Li128ELb1ELb1ELb0ELb0EEENS1_19SingleTileSchedulerILb1ELb0ELb1ELi128EEEEEEEEEvNT_6ParamsE,"a",@progbits
	.sectionflags	@""
	.align	4
.nv.constant0._ZN7cutlass13device_kernelIN5flash19enable_sm80_to_sm89INS1_16FlashAttnFwdSm80INS1_25CollectiveMainloopFwdSm80ILi4ELi1ELb0EN4cute5tupleIJNS5_1CILi128EEENS7_ILi112EEENS7_ILi64EEEEEELi64ENS_10bfloat16_tEfNS_4arch4Sm80ELb1ELb0ELb1ELb1ELb1ELb1ELb1ELb0EEENS1_21CollectiveEpilogueFwdINS6_IJS8_SA_S9_EEENS6_IJNS7_ILi1EEESI_SI_EEESC_SE_Li128ELb1ELb1ELb0ELb0EEENS1_19SingleTileSchedulerILb1ELb0ELb1ELi128EEEEEEEEEvNT_6ParamsE:
	.zero		1944


//--------------------- SYMBOLS --------------------------

	.type		.nv.reservedSmem.offset0,@object
	.size		.nv.reservedSmem.offset0,0x4
